	.headerflags	@"EF_CUDA_TEXMODE_UNIFIED EF_CUDA_64BIT_ADDRESS EF_CUDA_SM86 EF_CUDA_VIRTUAL_SM(EF_CUDA_SM86)"
	.elftype	@"ET_EXEC"


//--------------------- .nv.info                  --------------------------
	.section	.nv.info,"",@"SHT_CUDA_INFO"
	.align	4


	//----- nvinfo : EIATTR_REGCOUNT
	.align		4
        /*0000*/ 	.byte	0x04, 0x2f
        /*0002*/ 	.short	(.L_2 - .L_1)
	.align		4
.L_1:
        /*0004*/ 	.word	index@(triton_red_fused__to_copy_add_amax_amin_clamp_mul_native_layer_norm_reciprocal_1)
        /*0008*/ 	.word	0x00000038


	//----- nvinfo : EIATTR_MIN_STACK_SIZE
	.align		4
.L_2:
        /*000c*/ 	.byte	0x04, 0x12
        /*000e*/ 	.short	(.L_4 - .L_3)
	.align		4
.L_3:
        /*0010*/ 	.word	index@(triton_red_fused__to_copy_add_amax_amin_clamp_mul_native_layer_norm_reciprocal_1)
        /*0014*/ 	.word	0x00000000


	//----- nvinfo : EIATTR_FRAME_SIZE
	.align		4
.L_4:
        /*0018*/ 	.byte	0x04, 0x11
        /*001a*/ 	.short	(.L_6 - .L_5)
	.align		4
.L_5:
        /*001c*/ 	.word	index@(triton_red_fused__to_copy_add_amax_amin_clamp_mul_native_layer_norm_reciprocal_1)
        /*0020*/ 	.word	0x00000000


	//----- nvinfo : EIATTR_MIN_STACK_SIZE
	.align		4
.L_6:
        /*0024*/ 	.byte	0x04, 0x12
        /*0026*/ 	.short	(.L_8 - .L_7)
	.align		4
.L_7:
        /*0028*/ 	.word	index@(triton_red_fused__to_copy_add_amax_amin_clamp_mul_native_layer_norm_reciprocal_1)
        /*002c*/ 	.word	0x00000000
.L_8:


//--------------------- .nv.info.triton_red_fused__to_copy_add_amax_amin_clamp_mul_native_layer_norm_reciprocal_1 --------------------------
	.section	.nv.info.triton_red_fused__to_copy_add_amax_amin_clamp_mul_native_layer_norm_reciprocal_1,"",@"SHT_CUDA_INFO"
	.sectionflags	@""
	.align	4


	//----- nvinfo : EIATTR_CUDA_API_VERSION
	.align		4
        /*0000*/ 	.byte	0x04, 0x37
        /*0002*/ 	.short	(.L_10 - .L_9)
.L_9:
        /*0004*/ 	.word	0x0000007c


	//----- nvinfo : EIATTR_SW2861232_WAR
	.align		4
.L_10:
        /*0008*/ 	.byte	0x01, 0x35
	.zero		2


	//----- nvinfo : EIATTR_PARAM_CBANK
	.align		4
        /*000c*/ 	.byte	0x04, 0x0a
        /*000e*/ 	.short	(.L_12 - .L_11)
	.align		4
.L_11:
        /*0010*/ 	.word	index@(.nv.constant0.triton_red_fused__to_copy_add_amax_amin_clamp_mul_native_layer_norm_reciprocal_1)
        /*0014*/ 	.short	0x0160
        /*0016*/ 	.short	0x0090


	//----- nvinfo : EIATTR_CBANK_PARAM_SIZE
	.align		4
.L_12:
        /*0018*/ 	.byte	0x03, 0x19
        /*001a*/ 	.short	0x0090


	//----- nvinfo : EIATTR_KPARAM_INFO
	.align		4
        /*001c*/ 	.byte	0x04, 0x17
        /*001e*/ 	.short	(.L_14 - .L_13)
.L_13:
        /*0020*/ 	.word	0x00000000
        /*0024*/ 	.short	0x0012
        /*0026*/ 	.short	0x0088
        /*0028*/ 	.byte	0x00, 0xf4, 0x21, 0x00


	//----- nvinfo : EIATTR_KPARAM_INFO
	.align		4
.L_14:
        /*002c*/ 	.byte	0x04, 0x17
        /*002e*/ 	.short	(.L_16 - .L_15)
.L_15:
        /*0030*/ 	.word	0x00000000
        /*0034*/ 	.short	0x0011
        /*0036*/ 	.short	0x0084
        /*0038*/ 	.byte	0x00, 0xf0, 0x11, 0x00


	//----- nvinfo : EIATTR_KPARAM_INFO
	.align		4
.L_16:
        /*003c*/ 	.byte	0x04, 0x17
        /*003e*/ 	.short	(.L_18 - .L_17)
.L_17:
        /*0040*/ 	.word	0x00000000
        /*0044*/ 	.short	0x0010
        /*0046*/ 	.short	0x0080
        /*0048*/ 	.byte	0x00, 0xf0, 0x11, 0x00


	//----- nvinfo : EIATTR_KPARAM_INFO
	.align		4
.L_18:
        /*004c*/ 	.byte	0x04, 0x17
        /*004e*/ 	.short	(.L_20 - .L_19)
.L_19:
        /*0050*/ 	.word	0x00000000
        /*0054*/ 	.short	0x000f
        /*0056*/ 	.short	0x0078
        /*0058*/ 	.byte	0x00, 0xf4, 0x21, 0x00


	//----- nvinfo : EIATTR_KPARAM_INFO
	.align		4
.L_20:
        /*005c*/ 	.byte	0x04, 0x17
        /*005e*/ 	.short	(.L_22 - .L_21)
.L_21:
        /*0060*/ 	.word	0x00000000
        /*0064*/ 	.short	0x000e
        /*0066*/ 	.short	0x0070
        /*0068*/ 	.byte	0x00, 0xf4, 0x21, 0x00


	//----- nvinfo : EIATTR_KPARAM_INFO
	.align		4
.L_22:
        /*006c*/ 	.byte	0x04, 0x17
        /*006e*/ 	.short	(.L_24 - .L_23)
.L_23:
        /*0070*/ 	.word	0x00000000
        /*0074*/ 	.short	0x000d
        /*0076*/ 	.short	0x0068
        /*0078*/ 	.byte	0x00, 0xf4, 0x21, 0x00


	//----- nvinfo : EIATTR_KPARAM_INFO
	.align		4
.L_24:
        /*007c*/ 	.byte	0x04, 0x17
        /*007e*/ 	.short	(.L_26 - .L_25)
.L_25:
        /*0080*/ 	.word	0x00000000
        /*0084*/ 	.short	0x000c
        /*0086*/ 	.short	0x0060
        /*0088*/ 	.byte	0x00, 0xf4, 0x21, 0x00


	//----- nvinfo : EIATTR_KPARAM_INFO
	.align		4
.L_26:
        /*008c*/ 	.byte	0x04, 0x17
        /*008e*/ 	.short	(.L_28 - .L_27)
.L_27:
        /*0090*/ 	.word	0x00000000
        /*0094*/ 	.short	0x000b
        /*0096*/ 	.short	0x0058
        /*0098*/ 	.byte	0x00, 0xf4, 0x21, 0x00


	//----- nvinfo : EIATTR_KPARAM_INFO
	.align		4
.L_28:
        /*009c*/ 	.byte	0x04, 0x17
        /*009e*/ 	.short	(.L_30 - .L_29)
.L_29:
        /*00a0*/ 	.word	0x00000000
        /*00a4*/ 	.short	0x000a
        /*00a6*/ 	.short	0x0050
        /*00a8*/ 	.byte	0x00, 0xf4, 0x21, 0x00


	//----- nvinfo : EIATTR_KPARAM_INFO
	.align		4
.L_30:
        /*00ac*/ 	.byte	0x04, 0x17
        /*00ae*/ 	.short	(.L_32 - .L_31)
.L_31:
        /*00b0*/ 	.word	0x00000000
        /*00b4*/ 	.short	0x0009
        /*00b6*/ 	.short	0x0048
        /*00b8*/ 	.byte	0x00, 0xf4, 0x21, 0x00


	//----- nvinfo : EIATTR_KPARAM_INFO
	.align		4
.L_32:
        /*00bc*/ 	.byte	0x04, 0x17
        /*00be*/ 	.short	(.L_34 - .L_33)
.L_33:
        /*00c0*/ 	.word	0x00000000
        /*00c4*/ 	.short	0x0008
        /*00c6*/ 	.short	0x0040
        /*00c8*/ 	.byte	0x00, 0xf4, 0x21, 0x00


	//----- nvinfo : EIATTR_KPARAM_INFO
	.align		4
.L_34:
        /*00cc*/ 	.byte	0x04, 0x17
        /*00ce*/ 	.short	(.L_36 - .L_35)
.L_35:
        /*00d0*/ 	.word	0x00000000
        /*00d4*/ 	.short	0x0007
        /*00d6*/ 	.short	0x0038
        /*00d8*/ 	.byte	0x00, 0xf4, 0x21, 0x00


	//----- nvinfo : EIATTR_KPARAM_INFO
	.align		4
.L_36:
        /*00dc*/ 	.byte	0x04, 0x17
        /*00de*/ 	.short	(.L_38 - .L_37)
.L_37:
        /*00e0*/ 	.word	0x00000000
        /*00e4*/ 	.short	0x0006
        /*00e6*/ 	.short	0x0030
        /*00e8*/ 	.byte	0x00, 0xf4, 0x21, 0x00


	//----- nvinfo : EIATTR_KPARAM_INFO
	.align		4
.L_38:
        /*00ec*/ 	.byte	0x04, 0x17
        /*00ee*/ 	.short	(.L_40 - .L_39)
.L_39:
        /*00f0*/ 	.word	0x00000000
        /*00f4*/ 	.short	0x0005
        /*00f6*/ 	.short	0x0028
        /*00f8*/ 	.byte	0x00, 0xf4, 0x21, 0x00


	//----- nvinfo : EIATTR_KPARAM_INFO
	.align		4
.L_40:
        /*00fc*/ 	.byte	0x04, 0x17
        /*00fe*/ 	.short	(.L_42 - .L_41)
.L_41:
        /*0100*/ 	.word	0x00000000
        /*0104*/ 	.short	0x0004
        /*0106*/ 	.short	0x0020
        /*0108*/ 	.byte	0x00, 0xf4, 0x21, 0x00


	//----- nvinfo : EIATTR_KPARAM_INFO
	.align		4
.L_42:
        /*010c*/ 	.byte	0x04, 0x17
        /*010e*/ 	.short	(.L_44 - .L_43)
.L_43:
        /*0110*/ 	.word	0x00000000
        /*0114*/ 	.short	0x0003
        /*0116*/ 	.short	0x0018
        /*0118*/ 	.byte	0x00, 0xf4, 0x21, 0x00


	//----- nvinfo : EIATTR_KPARAM_INFO
	.align		4
.L_44:
        /*011c*/ 	.byte	0x04, 0x17
        /*011e*/ 	.short	(.L_46 - .L_45)
.L_45:
        /*0120*/ 	.word	0x00000000
        /*0124*/ 	.short	0x0002
        /*0126*/ 	.short	0x0010
        /*0128*/ 	.byte	0x00, 0xf4, 0x21, 0x00


	//----- nvinfo : EIATTR_KPARAM_INFO
	.align		4
.L_46:
        /*012c*/ 	.byte	0x04, 0x17
        /*012e*/ 	.short	(.L_48 - .L_47)
.L_47:
        /*0130*/ 	.word	0x00000000
        /*0134*/ 	.short	0x0001
        /*0136*/ 	.short	0x0008
        /*0138*/ 	.byte	0x00, 0xf4, 0x21, 0x00


	//----- nvinfo : EIATTR_KPARAM_INFO
	.align		4
.L_48:
        /*013c*/ 	.byte	0x04, 0x17
        /*013e*/ 	.short	(.L_50 - .L_49)
.L_49:
        /*0140*/ 	.word	0x00000000
        /*0144*/ 	.short	0x0000
        /*0146*/ 	.short	0x0000
        /*0148*/ 	.byte	0x00, 0xf4, 0x21, 0x00


	//----- nvinfo : EIATTR_MAXREG_COUNT
	.align		4
.L_50:
        /*014c*/ 	.byte	0x03, 0x1b
        /*014e*/ 	.short	0x00ff


	//----- nvinfo : EIATTR_COOP_GROUP_MASK_REGIDS
	.align		4
        /*0150*/ 	.byte	0x04, 0x29
        /*0152*/ 	.short	(.L_52 - .L_51)


	//   ....[0]....
.L_51:
        /*0154*/ 	.word	0xffffffff


	//   ....[1]....
        /*0158*/ 	.word	0xffffffff


	//   ....[2]....
        /*015c*/ 	.word	0xffffffff


	//   ....[3]....
        /*0160*/ 	.word	0xffffffff


	//   ....[4]....
        /*0164*/ 	.word	0xffffffff


	//   ....[5]....
        /*0168*/ 	.word	0xffffffff


	//   ....[6]....
        /*016c*/ 	.word	0xffffffff


	//   ....[7]....
        /*0170*/ 	.word	0xffffffff


	//   ....[8]....
        /*0174*/ 	.word	0xffffffff


	//   ....[9]....
        /*0178*/ 	.word	0xffffffff


	//   ....[10]....
        /*017c*/ 	.word	0xffffffff


	//   ....[11]....
        /*0180*/ 	.word	0xffffffff


	//   ....[12]....
        /*0184*/ 	.word	0xffffffff


	//   ....[13]....
        /*0188*/ 	.word	0xffffffff


	//   ....[14]....
        /*018c*/ 	.word	0xffffffff


	//   ....[15]....
        /*0190*/ 	.word	0xffffffff


	//   ....[16]....
        /*0194*/ 	.word	0xffffffff


	//   ....[17]....
        /*0198*/ 	.word	0xffffffff


	//   ....[18]....
        /*019c*/ 	.word	0xffffffff


	//   ....[19]....
        /*01a0*/ 	.word	0xffffffff


	//   ....[20]....
        /*01a4*/ 	.word	0xffffffff


	//   ....[21]....
        /*01a8*/ 	.word	0xffffffff


	//   ....[22]....
        /*01ac*/ 	.word	0xffffffff


	//   ....[23]....
        /*01b0*/ 	.word	0xffffffff


	//   ....[24]....
        /*01b4*/ 	.word	0xffffffff


	//   ....[25]....
        /*01b8*/ 	.word	0xffffffff


	//   ....[26]....
        /*01bc*/ 	.word	0xffffffff


	//   ....[27]....
        /*01c0*/ 	.word	0xffffffff


	//   ....[28]....
        /*01c4*/ 	.word	0xffffffff


	//   ....[29]....
        /*01c8*/ 	.word	0xffffffff


	//----- nvinfo : EIATTR_COOP_GROUP_INSTR_OFFSETS
	.align		4
.L_52:
        /*01cc*/ 	.byte	0x04, 0x28
        /*01ce*/ 	.short	(.L_54 - .L_53)


	//   ....[0]....
.L_53:
        /*01d0*/ 	.word	0x00001130


	//   ....[1]....
        /*01d4*/ 	.word	0x000011c0


	//   ....[2]....
        /*01d8*/ 	.word	0x000012f0


	//   ....[3]....
        /*01dc*/ 	.word	0x00001340


	//   ....[4]....
        /*01e0*/ 	.word	0x00001400


	//   ....[5]....
        /*01e4*/ 	.word	0x00001460


	//   ....[6]....
        /*01e8*/ 	.word	0x00001530


	//   ....[7]....
        /*01ec*/ 	.word	0x000015a0


	//   ....[8]....
        /*01f0*/ 	.word	0x000016a0


	//   ....[9]....
        /*01f4*/ 	.word	0x000016f0


	//   ....[10]....
        /*01f8*/ 	.word	0x00001800


	//   ....[11]....
        /*01fc*/ 	.word	0x00001810


	//   ....[12]....
        /*0200*/ 	.word	0x00001820


	//   ....[13]....
        /*0204*/ 	.word	0x00001860


	//   ....[14]....
        /*0208*/ 	.word	0x000019b0


	//   ....[15]....
        /*020c*/ 	.word	0x000019d0


	//   ....[16]....
        /*0210*/ 	.word	0x00003880


	//   ....[17]....
        /*0214*/ 	.word	0x000039b0


	//   ....[18]....
        /*0218*/ 	.word	0x00003c30


	//   ....[19]....
        /*021c*/ 	.word	0x00003ca0


	//   ....[20]....
        /*0220*/ 	.word	0x00003ce0


	//   ....[21]....
        /*0224*/ 	.word	0x00003d10


	//   ....[22]....
        /*0228*/ 	.word	0x00003d60


	//   ....[23]....
        /*022c*/ 	.word	0x00003ea0


	//   ....[24]....
        /*0230*/ 	.word	0x00003ef0


	//   ....[25]....
        /*0234*/ 	.word	0x00003f00


	//   ....[26]....
        /*0238*/ 	.word	0x00003f50


	//   ....[27]....
        /*023c*/ 	.word	0x00003fe0


	//   ....[28]....
        /*0240*/ 	.word	0x00004070


	//   ....[29]....
        /*0244*/ 	.word	0x000040c0


	//----- nvinfo : EIATTR_EXIT_INSTR_OFFSETS
	.align		4
.L_54:
        /*0248*/ 	.byte	0x04, 0x1c
        /*024a*/ 	.short	(.L_56 - .L_55)


	//   ....[0]....
.L_55:
        /*024c*/ 	.word	0x000059c0


	//   ....[1]....
        /*0250*/ 	.word	0x000059e0


	//----- nvinfo : EIATTR_REQNTID
	.align		4
.L_56:
        /*0254*/ 	.byte	0x04, 0x10
        /*0256*/ 	.short	(.L_58 - .L_57)
.L_57:
        /*0258*/ 	.word	0x00000080
        /*025c*/ 	.word	0x00000001
        /*0260*/ 	.word	0x00000001
.L_58:


//--------------------- .nv.callgraph             --------------------------
	.section	.nv.callgraph,"",@"SHT_CUDA_CALLGRAPH"
	.align	4
	.sectionentsize	8
	.align		4
        /*0000*/ 	.word	0x00000000
	.align		4
        /*0004*/ 	.word	0xffffffff
	.align		4
        /*0008*/ 	.word	0x00000000
	.align		4
        /*000c*/ 	.word	0xfffffffe
	.align		4
        /*0010*/ 	.word	0x00000000
	.align		4
        /*0014*/ 	.word	0xfffffffd
	.align		4
        /*0018*/ 	.word	0x00000000
	.align		4
        /*001c*/ 	.word	0xfffffffc


//--------------------- .nv.rel.action            --------------------------
	.section	.nv.rel.action,"",@"SHT_CUDA_RELOCINFO"
	.align	8
	.sectionentsize	8
        /*0000*/ 	.byte	0x73, 0x00, 0x00, 0x00, 0x00, 0x00, 0x00, 0x00, 0x00, 0x00, 0x00, 0x11, 0x25, 0x00, 0x05, 0x36


//--------------------- .nv.constant4             --------------------------
	.section	.nv.constant4,"a",@progbits
	.align	8
	.align		8
.nv.constant4:
        /*0000*/ 	.dword	_$_str


//--------------------- .nv.constant0.triton_red_fused__to_copy_add_amax_amin_clamp_mul_native_layer_norm_reciprocal_1 --------------------------
	.section	.nv.constant0.triton_red_fused__to_copy_add_amax_amin_clamp_mul_native_layer_norm_reciprocal_1,"a",@progbits
	.sectionflags	@""
	.align	4
.nv.constant0.triton_red_fused__to_copy_add_amax_amin_clamp_mul_native_layer_norm_reciprocal_1:
	.zero		496


//--------------------- .text.triton_red_fused__to_copy_add_amax_amin_clamp_mul_native_layer_norm_reciprocal_1 --------------------------
	.section	.text.triton_red_fused__to_copy_add_amax_amin_clamp_mul_native_layer_norm_reciprocal_1,"ax",@progbits
	.sectionflags	@"SHF_BARRIERS=1"
	.sectioninfo	@"SHI_REGISTERS=56"
	.align	128
        .global         triton_red_fused__to_copy_add_amax_amin_clamp_mul_native_layer_norm_reciprocal_1
        .type           triton_red_fused__to_copy_add_amax_amin_clamp_mul_native_layer_norm_reciprocal_1,@function
        .size           triton_red_fused__to_copy_add_amax_amin_clamp_mul_native_layer_norm_reciprocal_1,(.L_x_1 - triton_red_fused__to_copy_add_amax_amin_clamp_mul_native_layer_norm_reciprocal_1)
        .other          triton_red_fused__to_copy_add_amax_amin_clamp_mul_native_layer_norm_reciprocal_1,@"STO_CUDA_ENTRY STV_DEFAULT"
triton_red_fused__to_copy_add_amax_amin_clamp_mul_native_layer_norm_reciprocal_1:
.text.triton_red_fused__to_copy_add_amax_amin_clamp_mul_native_layer_norm_reciprocal_1:
[----:B------:R-:W-:Y:S02]  /*0000*/  IMAD.MOV.U32 R1, RZ, RZ, c[0x0][0x28] ;  /* 0x00000a00ff017624 */ /* 0x000fe400078e00ff */
[----:B------:R-:W0:Y:S01]  /*0010*/  S2R R20, SR_TID.X ;  /* 0x0000000000147919 */ /* 0x000e220000002100 */
[----:B------:R-:W-:Y:S01]  /*0020*/  IMAD.MOV.U32 R51, RZ, RZ, 0x2 ;  /* 0x00000002ff337424 */ /* 0x000fe200078e00ff */
[----:B------:R-:W-:Y:S01]  /*0030*/  CS2R R16, SRZ ;  /* 0x0000000000107805 */ /* 0x000fe2000001ff00 */
[----:B------:R-:W-:Y:S01]  /*0040*/  CS2R R18, SRZ ;  /* 0x0000000000127805 */ /* 0x000fe2000001ff00 */
[----:B------:R-:W1:Y:S01]  /*0050*/  S2R R0, SR_CTAID.X ;  /* 0x0000000000007919 */ /* 0x000e620000002500 */
[----:B------:R-:W-:Y:S01]  /*0060*/  ULDC.64 UR4, c[0x0][0x118] ;  /* 0x0000460000047ab9 */ /* 0x000fe20000000a00 */
[----:B------:R-:W-:Y:S01]  /*0070*/  CS2R R8, SRZ ;  /* 0x0000000000087805 */ /* 0x000fe2000001ff00 */
[----:B0-----:R-:W-:Y:S01]  /*0080*/  IMAD.SHL.U32 R2, R20, 0x8, RZ ;  /* 0x0000000814027824 */ /* 0x001fe200078e00ff */
[----:B-1----:R-:W-:-:S04]  /*0090*/  ISETP.GE.AND P1, PT, R0, 0x1010, PT ;  /* 0x000010100000780c */ /* 0x002fc80003f26270 */
[----:B------:R-:W-:-:S05]  /*00a0*/  LOP3.LUT R5, R2, 0x3f8, RZ, 0xc0, !PT ;  /* 0x000003f802057812 */ /* 0x000fca00078ec0ff */
[----:B------:R-:W-:-:S04]  /*00b0*/  IMAD R6, R0, 0xc00, R5 ;  /* 0x00000c0000067824 */ /* 0x000fc800078e0205 */
[C---:B------:R-:W-:Y:S01]  /*00c0*/  IMAD.WIDE R24, R6.reuse, R51, c[0x0][0x160] ;  /* 0x0000580006187625 */ /* 0x040fe200078e0233 */
[----:B------:R-:W-:Y:S01]  /*00d0*/  IADD3 R2, R6, 0x400, RZ ;  /* 0x0000040006027810 */ /* 0x000fe20007ffe0ff */
[----:B------:R-:W-:-:S03]  /*00e0*/  CS2R R10, SRZ ;  /* 0x00000000000a7805 */ /* 0x000fc6000001ff00 */
[----:B------:R0:W2:Y:S01]  /*00f0*/  @!P1 LDG.E.EL.128 R16, [R24.64] ;  /* 0x0000000418109981 */ /* 0x0000a2000c2e1d00 */
[----:B------:R-:W-:-:S05]  /*0100*/  IMAD.WIDE R46, R2, R51, c[0x0][0x160] ;  /* 0x00005800022e7625 */ /* 0x000fca00078e0233 */
[----:B------:R-:W3:Y:S01]  /*0110*/  @!P1 LDG.E.EL.128 R8, [R46.64] ;  /* 0x000000042e089981 */ /* 0x000ee2000c2e1d00 */
[----:B------:R-:W-:Y:S01]  /*0120*/  IADD3 R30, R2, 0x400, RZ ;  /* 0x00000400021e7810 */ /* 0x000fe20007ffe0ff */
[----:B------:R-:W-:Y:S01]  /*0130*/  CS2R R12, SRZ ;  /* 0x00000000000c7805 */ /* 0x000fe2000001ff00 */
[----:B------:R-:W-:-:S03]  /*0140*/  CS2R R14, SRZ ;  /* 0x00000000000e7805 */ /* 0x000fc6000001ff00 */
[----:B------:R-:W-:-:S05]  /*0150*/  IMAD.WIDE R30, R30, R51, c[0x0][0x160] ;  /* 0x000058001e1e7625 */ /* 0x000fca00078e0233 */
[----:B------:R1:W4:Y:S01]  /*0160*/  @!P1 LDG.E.EL.128 R12, [R30.64] ;  /* 0x000000041e0c9981 */ /* 0x000322000c2e1d00 */
[----:B------:R-:W-:-:S04]  /*0170*/  ISETP.LT.AND P0, PT, R0, 0x1010, PT ;  /* 0x000010100000780c */ /* 0x000fc80003f01270 */
[----:B0-----:R-:W-:-:S05]  /*0180*/  SEL R24, RZ, 0x3f800000, !P0 ;  /* 0x3f800000ff187807 */ /* 0x001fca0004000000 */
[----:B------:R-:W-:-:S04]  /*0190*/  FADD R27, R24, 1 ;  /* 0x3f800000181b7421 */ /* 0x000fc80000000000 */
[----:B------:R-:W0:Y:S01]  /*01a0*/  MUFU.RCP R26, R27 ;  /* 0x0000001b001a7308 */ /* 0x000e220000001000 */
[----:B------:R-:W-:-:S05]  /*01b0*/  FSEL R24, R27, R24, !P1 ;  /* 0x000000181b187208 */ /* 0x000fca0004800000 */
[----:B------:R-:W-:-:S05]  /*01c0*/  FADD R41, R24, 1 ;  /* 0x3f80000018297421 */ /* 0x000fca0000000000 */
[----:B------:R-:W-:-:S05]  /*01d0*/  FSEL R24, R41, R24, !P1 ;  /* 0x0000001829187208 */ /* 0x000fca0004800000 */
[----:B------:R-:W-:Y:S01]  /*01e0*/  FMUL R49, R24, 16777216 ;  /* 0x4b80000018317820 */ /* 0x000fe20000400000 */
[C---:B--2---:R-:W-:Y:S01]  /*01f0*/  PRMT R2, R16.reuse, 0x7632, R2 ;  /* 0x0000763210027816 */ /* 0x044fe20000000002 */
[----:B------:R-:W-:Y:S01]  /*0200*/  IMAD.U32 R16, R16, 0x10000, RZ ;  /* 0x0001000010107824 */ /* 0x000fe200078e00ff */
[C---:B------:R-:W-:Y:S01]  /*0210*/  PRMT R28, R17.reuse, 0x7632, R28 ;  /* 0x00007632111c7816 */ /* 0x040fe2000000001c */
[----:B------:R-:W-:Y:S01]  /*0220*/  IMAD.U32 R17, R17, 0x10000, RZ ;  /* 0x0001000011117824 */ /* 0x000fe200078e00ff */
[----:B------:R-:W-:Y:S01]  /*0230*/  PRMT R32, R18, 0x7632, R32 ;  /* 0x0000763212207816 */ /* 0x000fe20000000020 */
[----:B------:R-:W-:Y:S01]  /*0240*/  IMAD.U32 R7, R19, 0x10000, RZ ;  /* 0x0001000013077824 */ /* 0x000fe200078e00ff */
[----:B------:R-:W-:Y:S01]  /*0250*/  FSEL R29, R16, RZ, !P1 ;  /* 0x000000ff101d7208 */ /* 0x000fe20004800000 */
[C---:B---3--:R-:W-:Y:S01]  /*0260*/  IMAD.U32 R25, R8.reuse, 0x10000, RZ ;  /* 0x0001000008197824 */ /* 0x048fe200078e00ff */
[----:B------:R-:W-:Y:S01]  /*0270*/  PRMT R16, R8, 0x7632, R16 ;  /* 0x0000763208107816 */ /* 0x000fe20000000010 */
[----:B------:R-:W-:Y:S01]  /*0280*/  IMAD.U32 R2, R2, 0x10000, RZ ;  /* 0x0001000002027824 */ /* 0x000fe200078e00ff */
[----:B------:R-:W-:Y:S01]  /*0290*/  FSEL R40, R17, RZ, !P1 ;  /* 0x000000ff11287208 */ /* 0x000fe20004800000 */
[----:B------:R-:W-:Y:S01]  /*02a0*/  FADD R8, -R29, R25 ;  /* 0x000000191d087221 */ /* 0x000fe20000000100 */
[----:B------:R-:W-:Y:S01]  /*02b0*/  IMAD.U32 R5, R18, 0x10000, RZ ;  /* 0x0001000012057824 */ /* 0x000fe200078e00ff */
[----:B------:R-:W-:Y:S01]  /*02c0*/  FSEL R44, R7, RZ, !P1 ;  /* 0x000000ff072c7208 */ /* 0x000fe20004800000 */
[C---:B------:R-:W-:Y:S01]  /*02d0*/  IMAD.U32 R36, R9.reuse, 0x10000, RZ ;  /* 0x0001000009247824 */ /* 0x040fe200078e00ff */
[-C--:B0-----:R-:W-:Y:S01]  /*02e0*/  FFMA R38, R8, R26.reuse, R29 ;  /* 0x0000001a08267223 */ /* 0x081fe2000000001d */
[----:B------:R-:W-:Y:S01]  /*02f0*/  PRMT R33, R9, 0x7632, R33 ;  /* 0x0000763209217816 */ /* 0x000fe20000000021 */
[----:B-1----:R-:W-:Y:S01]  /*0300*/  IMAD.U32 R30, R11, 0x10000, RZ ;  /* 0x000100000b1e7824 */ /* 0x002fe200078e00ff */
[----:B------:R-:W-:Y:S01]  /*0310*/  FSEL R35, R2, RZ, !P1 ;  /* 0x000000ff02237208 */ /* 0x000fe20004800000 */
[----:B------:R-:W-:Y:S01]  /*0320*/  IMAD.U32 R28, R28, 0x10000, RZ ;  /* 0x000100001c1c7824 */ /* 0x000fe200078e00ff */
[----:B------:R-:W-:Y:S01]  /*0330*/  FADD R9, -R40, R36 ;  /* 0x0000002428097221 */ /* 0x000fe20000000100 */
[----:B------:R-:W-:Y:S01]  /*0340*/  IMAD.U32 R31, R16, 0x10000, RZ ;  /* 0x00010000101f7824 */ /* 0x000fe200078e00ff */
[----:B------:R-:W-:Y:S01]  /*0350*/  FSEL R42, R5, RZ, !P1 ;  /* 0x000000ff052a7208 */ /* 0x000fe20004800000 */
[----:B------:R-:W-:Y:S01]  /*0360*/  IMAD.U32 R34, R10, 0x10000, RZ ;  /* 0x000100000a227824 */ /* 0x000fe200078e00ff */
[----:B------:R-:W-:Y:S01]  /*0370*/  FADD R27, R25, -R38 ;  /* 0x80000026191b7221 */ /* 0x000fe20000000000 */
[----:B------:R-:W-:Y:S01]  /*0380*/  FSEL R25, R38, R29, !P1 ;  /* 0x0000001d26197208 */ /* 0x000fe20004800000 */
[----:B------:R-:W-:Y:S01]  /*0390*/  FADD R5, -R44, R30 ;  /* 0x0000001e2c057221 */ /* 0x000fe20000000100 */
[-C--:B------:R-:W-:Y:S01]  /*03a0*/  FFMA R29, R9, R26.reuse, R40 ;  /* 0x0000001a091d7223 */ /* 0x080fe20000000028 */
[----:B------:R-:W-:Y:S01]  /*03b0*/  FADD R2, -R35, R31 ;  /* 0x0000001f23027221 */ /* 0x000fe20000000100 */
[----:B------:R-:W-:Y:S01]  /*03c0*/  FSEL R37, R28, RZ, !P1 ;  /* 0x000000ff1c257208 */ /* 0x000fe20004800000 */
[----:B------:R-:W-:Y:S01]  /*03d0*/  IMAD.U32 R33, R33, 0x10000, RZ ;  /* 0x0001000021217824 */ /* 0x000fe200078e00ff */
[----:B------:R-:W-:Y:S01]  /*03e0*/  PRMT R18, R19, 0x7632, R18 ;  /* 0x0000763213127816 */ /* 0x000fe20000000012 */
[----:B------:R-:W-:Y:S01]  /*03f0*/  IMAD.U32 R32, R32, 0x10000, RZ ;  /* 0x0001000020207824 */ /* 0x000fe200078e00ff */
[----:B------:R-:W-:Y:S01]  /*0400*/  PRMT R19, R10, 0x7632, R19 ;  /* 0x000076320a137816 */ /* 0x000fe20000000013 */
[----:B------:R-:W-:Y:S01]  /*0410*/  FADD R7, -R42, R34 ;  /* 0x000000222a077221 */ /* 0x000fe20000000100 */
[-C--:B------:R-:W-:Y:S01]  /*0420*/  FFMA R17, R5, R26.reuse, R44 ;  /* 0x0000001a05117223 */ /* 0x080fe2000000002c */
[----:B------:R-:W-:Y:S01]  /*0430*/  FADD R36, R36, -R29 ;  /* 0x8000001d24247221 */ /* 0x000fe20000000000 */
[-C--:B------:R-:W-:Y:S01]  /*0440*/  FFMA R38, R2, R26.reuse, R35 ;  /* 0x0000001a02267223 */ /* 0x080fe20000000023 */
[----:B------:R-:W-:Y:S01]  /*0450*/  FFMA R27, R8, R27, RZ ;  /* 0x0000001b081b7223 */ /* 0x000fe200000000ff */
[----:B------:R-:W-:Y:S01]  /*0460*/  PRMT R10, R11, 0x7632, R10 ;  /* 0x000076320b0a7816 */ /* 0x000fe2000000000a */
[----:B------:R-:W-:Y:S01]  /*0470*/  FADD R8, -R37, R33 ;  /* 0x0000002125087221 */ /* 0x000fe20000000100 */
[----:B------:R-:W-:Y:S01]  /*0480*/  FFMA R11, R7, R26, R42 ;  /* 0x0000001a070b7223 */ /* 0x000fe2000000002a */
[----:B------:R-:W-:Y:S01]  /*0490*/  FSEL R43, R32, RZ, !P1 ;  /* 0x000000ff202b7208 */ /* 0x000fe20004800000 */
[----:B------:R-:W-:Y:S01]  /*04a0*/  IMAD.U32 R18, R18, 0x10000, RZ ;  /* 0x0001000012127824 */ /* 0x000fe200078e00ff */
[----:B------:R-:W-:Y:S01]  /*04b0*/  FADD R30, R30, -R17 ;  /* 0x800000111e1e7221 */ /* 0x000fe20000000000 */
[----:B------:R-:W-:Y:S01]  /*04c0*/  IMAD.U32 R32, R19, 0x10000, RZ ;  /* 0x0001000013207824 */ /* 0x000fe200078e00ff */
[----:B------:R-:W-:Y:S01]  /*04d0*/  FSEL R16, R17, R44, !P1 ;  /* 0x0000002c11107208 */ /* 0x000fe20004800000 */
[----:B------:R-:W-:Y:S01]  /*04e0*/  FFMA R28, R9, R36, RZ ;  /* 0x00000024091c7223 */ /* 0x000fe200000000ff */
[----:B------:R-:W-:Y:S01]  /*04f0*/  FSEL R17, R38, R35, !P1 ;  /* 0x0000002326117208 */ /* 0x000fe20004800000 */
[----:B------:R-:W-:Y:S01]  /*0500*/  FFMA R36, R8, R26, R37 ;  /* 0x0000001a08247223 */ /* 0x000fe20000000025 */
[----:B------:R-:W-:Y:S01]  /*0510*/  FADD R34, R34, -R11 ;  /* 0x8000000b22227221 */ /* 0x000fe20000000000 */
[----:B------:R-:W-:Y:S01]  /*0520*/  IMAD.U32 R35, R10, 0x10000, RZ ;  /* 0x000100000a237824 */ /* 0x000fe200078e00ff */
[----:B------:R-:W-:Y:S01]  /*0530*/  FSEL R11, R11, R42, !P1 ;  /* 0x0000002a0b0b7208 */ /* 0x000fe20004800000 */
[----:B------:R-:W-:Y:S01]  /*0540*/  FADD R10, -R43, R32 ;  /* 0x000000202b0a7221 */ /* 0x000fe20000000100 */
[----:B------:R-:W-:Y:S01]  /*0550*/  FSEL R42, R18, RZ, !P1 ;  /* 0x000000ff122a7208 */ /* 0x000fe20004800000 */
[----:B------:R-:W-:Y:S01]  /*0560*/  FFMA R34, R7, R34, RZ ;  /* 0x0000002207227223 */ /* 0x000fe200000000ff */
[----:B------:R-:W0:Y:S01]  /*0570*/  MUFU.RCP R18, R41 ;  /* 0x0000002900127308 */ /* 0x000e220000001000 */
[----:B------:R-:W-:Y:S01]  /*0580*/  FSEL R19, R36, R37, !P1 ;  /* 0x0000002524137208 */ /* 0x000fe20004800000 */
[----:B------:R-:W-:Y:S01]  /*0590*/  FFMA R37, R10, R26, R43 ;  /* 0x0000001a0a257223 */ /* 0x000fe2000000002b */
[----:B------:R-:W-:Y:S01]  /*05a0*/  FSEL R29, R29, R40, !P1 ;  /* 0x000000281d1d7208 */ /* 0x000fe20004800000 */
[----:B------:R-:W-:Y:S01]  /*05b0*/  FADD R31, R31, -R38 ;  /* 0x800000261f1f7221 */ /* 0x000fe20000000000 */
[----:B------:R-:W-:Y:S01]  /*05c0*/  FADD R33, R33, -R36 ;  /* 0x8000002421217221 */ /* 0x000fe20000000000 */
[----:B------:R-:W-:Y:S01]  /*05d0*/  FADD R39, R32, -R37 ;  /* 0x8000002520277221 */ /* 0x000fe20000000000 */
[----:B------:R-:W-:Y:S01]  /*05e0*/  FSEL R7, R37, R43, !P1 ;  /* 0x0000002b25077208 */ /* 0x000fe20004800000 */
[----:B----4-:R-:W-:Y:S01]  /*05f0*/  IMAD.U32 R37, R13, 0x10000, RZ ;  /* 0x000100000d257824 */ /* 0x010fe200078e00ff */
[----:B------:R-:W-:Y:S01]  /*0600*/  FADD R9, -R42, R35 ;  /* 0x000000232a097221 */ /* 0x000fe20000000100 */
[----:B------:R-:W-:Y:S01]  /*0610*/  FFMA R36, R2, R31, RZ ;  /* 0x0000001f02247223 */ /* 0x000fe200000000ff */
[----:B------:R-:W-:Y:S01]  /*0620*/  IMAD.U32 R38, R12, 0x10000, RZ ;  /* 0x000100000c267824 */ /* 0x000fe200078e00ff */
[----:B------:R-:W-:Y:S01]  /*0630*/  FADD R31, -R29, R37 ;  /* 0x000000251d1f7221 */ /* 0x000fe20000000100 */
[----:B------:R-:W-:Y:S01]  /*0640*/  FFMA R26, R9, R26, R42 ;  /* 0x0000001a091a7223 */ /* 0x000fe2000000002a */
[----:B------:R-:W-:Y:S01]  /*0650*/  FFMA R32, R5, R30, RZ ;  /* 0x0000001e05207223 */ /* 0x000fe200000000ff */
[----:B------:R-:W-:Y:S01]  /*0660*/  FADD R30, -R25, R38 ;  /* 0x00000026191e7221 */ /* 0x000fe20000000100 */
[----:B0-----:R-:W-:Y:S01]  /*0670*/  FFMA R44, R31, R18, R29 ;  /* 0x000000121f2c7223 */ /* 0x001fe2000000001d */
[----:B------:R-:W-:Y:S01]  /*0680*/  FADD R40, R35, -R26 ;  /* 0x8000001a23287221 */ /* 0x000fe20000000000 */
[----:B------:R-:W-:Y:S01]  /*0690*/  FSEL R5, R26, R42, !P1 ;  /* 0x0000002a1a057208 */ /* 0x000fe20004800000 */
[----:B------:R-:W-:Y:S01]  /*06a0*/  FFMA R26, R30, R18, R25 ;  /* 0x000000121e1a7223 */ /* 0x000fe20000000019 */
[----:B------:R-:W-:Y:S01]  /*06b0*/  FSEL R2, R28, RZ, !P1 ;  /* 0x000000ff1c027208 */ /* 0x000fe20004800000 */
[----:B------:R-:W-:Y:S01]  /*06c0*/  FADD R37, R37, -R44 ;  /* 0x8000002c25257221 */ /* 0x000fe20000000000 */
[----:B------:R-:W-:Y:S01]  /*06d0*/  IMAD.U32 R35, R14, 0x10000, RZ ;  /* 0x000100000e237824 */ /* 0x000fe200078e00ff */
[----:B------:R-:W-:Y:S01]  /*06e0*/  FFMA R8, R8, R33, RZ ;  /* 0x0000002108087223 */ /* 0x000fe200000000ff */
[----:B------:R-:W-:Y:S01]  /*06f0*/  FSEL R27, R27, RZ, !P1 ;  /* 0x000000ff1b1b7208 */ /* 0x000fe20004800000 */
[----:B------:R-:W-:Y:S01]  /*0700*/  IMAD.U32 R33, R15, 0x10000, RZ ;  /* 0x000100000f217824 */ /* 0x000fe200078e00ff */
[----:B------:R-:W-:Y:S01]  /*0710*/  FADD R38, R38, -R26 ;  /* 0x8000001a26267221 */ /* 0x000fe20000000000 */
[----:B------:R-:W-:Y:S01]  /*0720*/  @!P1 FFMA R2, R31, R37, R2 ;  /* 0x000000251f029223 */ /* 0x000fe20000000002 */
[----:B------:R-:W-:Y:S01]  /*0730*/  FADD R37, -R11, R35 ;  /* 0x000000230b257221 */ /* 0x000fe20000000100 */
[----:B------:R-:W-:Y:S01]  /*0740*/  FFMA R10, R10, R39, RZ ;  /* 0x000000270a0a7223 */ /* 0x000fe200000000ff */
[----:B------:R-:W-:Y:S01]  /*0750*/  FADD R39, -R16, R33 ;  /* 0x0000002110277221 */ /* 0x000fe20000000100 */
[----:B------:R-:W-:Y:S01]  /*0760*/  @!P1 FFMA R27, R30, R38, R27 ;  /* 0x000000261e1b9223 */ /* 0x000fe2000000001b */
[----:B------:R-:W-:Y:S01]  /*0770*/  FSEL R26, R26, R25, !P1 ;  /* 0x000000191a1a7208 */ /* 0x000fe20004800000 */
[-C--:B------:R-:W-:Y:S01]  /*0780*/  FFMA R30, R37, R18.reuse, R11 ;  /* 0x00000012251e7223 */ /* 0x080fe2000000000b */
[----:B------:R-:W-:Y:S01]  /*0790*/  FADD R25, R24, R24 ;  /* 0x0000001818197221 */ /* 0x000fe20000000000 */
[----:B------:R-:W-:Y:S01]  /*07a0*/  PRMT R13, R12, 0x7632, R13 ;  /* 0x000076320c0d7816 */ /* 0x000fe2000000000d */
[----:B------:R-:W-:Y:S01]  /*07b0*/  FFMA R31, R39, R18, R16 ;  /* 0x00000012271f7223 */ /* 0x000fe20000000010 */
[----:B------:R-:W-:Y:S01]  /*07c0*/  FSEL R12, R34, RZ, !P1 ;  /* 0x000000ff220c7208 */ /* 0x000fe20004800000 */
[----:B------:R-:W-:Y:S01]  /*07d0*/  FADD R35, R35, -R30 ;  /* 0x8000001e23237221 */ /* 0x000fe20000000000 */
[----:B------:R-:W-:Y:S01]  /*07e0*/  FSEL R28, R32, RZ, !P1 ;  /* 0x000000ff201c7208 */ /* 0x000fe20004800000 */
[C---:B------:R-:W-:Y:S01]  /*07f0*/  FMUL R32, R25.reuse, 16777216 ;  /* 0x4b80000019207820 */ /* 0x040fe20000400000 */
[----:B------:R-:W-:Y:S01]  /*0800*/  FSETP.GEU.AND P0, PT, R25, 1.175494350822287508e-38, PT ;  /* 0x008000001900780b */ /* 0x000fe20003f0e000 */
[----:B------:R-:W-:Y:S01]  /*0810*/  FADD R34, R33, -R31 ;  /* 0x8000001f21227221 */ /* 0x000fe20000000000 */
[----:B------:R-:W-:Y:S01]  /*0820*/  FADD R33, R25, R24 ;  /* 0x0000001819217221 */ /* 0x000fe20000000000 */
[----:B------:R-:W-:Y:S01]  /*0830*/  @!P1 FFMA R12, R37, R35, R12 ;  /* 0x00000023250c9223 */ /* 0x000fe2000000000c */
[----:B------:R-:W-:Y:S01]  /*0840*/  IMAD.U32 R37, R13, 0x10000, RZ ;  /* 0x000100000d257824 */ /* 0x000fe200078e00ff */
[----:B------:R-:W-:Y:S01]  /*0850*/  FSEL R38, R32, R25, !P0 ;  /* 0x0000001920267208 */ /* 0x000fe20004000000 */
[----:B------:R-:W-:Y:S01]  /*0860*/  FMUL R32, R33, 16777216 ;  /* 0x4b80000021207820 */ /* 0x000fe20000400000 */
[----:B------:R-:W-:Y:S01]  /*0870*/  @!P1 FFMA R28, R39, R34, R28 ;  /* 0x00000022271c9223 */ /* 0x000fe2000000001c */
[----:B------:R-:W-:Y:S01]  /*0880*/  FSETP.GEU.AND P2, PT, R33, 1.175494350822287508e-38, PT ;  /* 0x008000002100780b */ /* 0x000fe20003f4e000 */
[----:B------:R-:W-:Y:S01]  /*0890*/  FADD R39, -R17, R37 ;  /* 0x0000002511277221 */ /* 0x000fe20000000100 */
[----:B------:R-:W-:Y:S01]  /*08a0*/  FADD R35, R33, R24 ;  /* 0x0000001821237221 */ /* 0x000fe20000000000 */
[----:B------:R-:W0:Y:S01]  /*08b0*/  MUFU.RCP R38, R38 ;  /* 0x0000002600267308 */ /* 0x000e220000001000 */
[----:B------:R-:W-:Y:S01]  /*08c0*/  FSEL R42, R32, R33, !P2 ;  /* 0x00000021202a7208 */ /* 0x000fe20005000000 */
[----:B------:R-:W-:Y:S01]  /*08d0*/  FFMA R32, R39, R18, R17 ;  /* 0x0000001227207223 */ /* 0x000fe20000000011 */
[----:B------:R-:W-:Y:S01]  /*08e0*/  FSEL R34, R36, RZ, !P1 ;  /* 0x000000ff24227208 */ /* 0x000fe20004800000 */
[----:B------:R-:W-:Y:S01]  /*08f0*/  FFMA R9, R9, R40, RZ ;  /* 0x0000002809097223 */ /* 0x000fe200000000ff */
[----:B------:R-:W-:Y:S01]  /*0900*/  FMUL R40, R35, 16777216 ;  /* 0x4b80000023287820 */ /* 0x000fe20000400000 */
[----:B------:R-:W-:Y:S01]  /*0910*/  FADD R36, R37, -R32 ;  /* 0x8000002025247221 */ /* 0x000fe20000000000 */
[C---:B------:R-:W-:Y:S01]  /*0920*/  FADD R37, R35.reuse, R24 ;  /* 0x0000001823257221 */ /* 0x040fe20000000000 */
[----:B------:R-:W-:Y:S01]  /*0930*/  FSETP.GEU.AND P3, PT, R35, 1.175494350822287508e-38, PT ;  /* 0x008000002300780b */ /* 0x000fe20003f6e000 */
[----:B------:R-:W1:Y:S01]  /*0940*/  MUFU.RCP R42, R42 ;  /* 0x0000002a002a7308 */ /* 0x000e620000001000 */
[----:B------:R-:W-:Y:S01]  /*0950*/  FSEL R41, R49, R24, !P0 ;  /* 0x0000001831297208 */ /* 0x000fe20004000000 */
[----:B------:R-:W-:Y:S01]  /*0960*/  FMUL R48, R37, 16777216 ;  /* 0x4b80000025307820 */ /* 0x000fe20000400000 */
[----:B------:R-:W-:Y:S01]  /*0970*/  FSEL R40, R40, R35, !P3 ;  /* 0x0000002328287208 */ /* 0x000fe20005800000 */
[----:B------:R-:W-:Y:S01]  /*0980*/  @!P1 FFMA R34, R39, R36, R34 ;  /* 0x0000002427229223 */ /* 0x000fe20000000022 */
[C---:B------:R-:W-:Y:S01]  /*0990*/  FSETP.GEU.AND P0, PT, R37.reuse, 1.175494350822287508e-38, PT ;  /* 0x008000002500780b */ /* 0x040fe20003f0e000 */
[--C-:B------:R-:W-:Y:S01]  /*09a0*/  FADD R39, R37, R24.reuse ;  /* 0x0000001825277221 */ /* 0x100fe20000000000 */
[----:B0-----:R-:W-:Y:S01]  /*09b0*/  FMUL R36, R38, R41 ;  /* 0x0000002926247220 */ /* 0x001fe20000400000 */
[----:B------:R0:W2:Y:S01]  /*09c0*/  MUFU.RCP R45, R40 ;  /* 0x00000028002d7308 */ /* 0x0000a20000001000 */
[----:B------:R-:W-:Y:S01]  /*09d0*/  FSEL R43, R48, R37, !P0 ;  /* 0x00000025302b7208 */ /* 0x000fe20004000000 */
[C---:B------:R-:W-:Y:S01]  /*09e0*/  FMUL R38, R39.reuse, 16777216 ;  /* 0x4b80000027267820 */ /* 0x040fe20000400000 */
[C---:B------:R-:W-:Y:S01]  /*09f0*/  FADD R41, R39.reuse, R24 ;  /* 0x0000001827297221 */ /* 0x040fe20000000000 */
[----:B------:R-:W-:Y:S01]  /*0a00*/  FSETP.GEU.AND P4, PT, R39, 1.175494350822287508e-38, PT ;  /* 0x008000002700780b */ /* 0x000fe20003f8e000 */
[----:B------:R-:W-:Y:S01]  /*0a10*/  FADD R34, R27, R34 ;  /* 0x000000221b227221 */ /* 0x000fe20000000000 */
[----:B------:R-:W-:-:S02]  /*0a20*/  FSEL R44, R44, R29, !P1 ;  /* 0x0000001d2c2c7208 */ /* 0x000fc40004800000 */
[----:B------:R-:W3:Y:S01]  /*0a30*/  MUFU.RCP R43, R43 ;  /* 0x0000002b002b7308 */ /* 0x000ee20000001000 */
[-C--:B------:R-:W-:Y:S01]  /*0a40*/  FSEL R29, R49, R24.reuse, !P2 ;  /* 0x00000018311d7208 */ /* 0x080fe20005000000 */
[C---:B0-----:R-:W-:Y:S01]  /*0a50*/  FMUL R40, R41.reuse, 16777216 ;  /* 0x4b80000029287820 */ /* 0x041fe20000400000 */
[----:B------:R-:W-:Y:S02]  /*0a60*/  FSEL R48, R38, R39, !P4 ;  /* 0x0000002726307208 */ /* 0x000fe40006000000 */
[----:B------:R-:W-:Y:S01]  /*0a70*/  FSETP.GEU.AND P2, PT, R41, 1.175494350822287508e-38, PT ;  /* 0x008000002900780b */ /* 0x000fe20003f4e000 */
[----:B-1----:R-:W-:Y:S01]  /*0a80*/  FMUL R42, R42, R29 ;  /* 0x0000001d2a2a7220 */ /* 0x002fe20000400000 */
[CC--:B------:R-:W-:Y:S01]  /*0a90*/  FSEL R38, R49.reuse, R24.reuse, !P3 ;  /* 0x0000001831267208 */ /* 0x0c0fe20005800000 */
[----:B------:R-:W0:Y:S01]  /*0aa0*/  MUFU.RCP R29, R48 ;  /* 0x00000030001d7308 */ /* 0x000e220000001000 */
[----:B------:R-:W-:Y:S02]  /*0ab0*/  FSEL R50, R40, R41, !P2 ;  /* 0x0000002928327208 */ /* 0x000fe40005000000 */
[----:B------:R-:W-:Y:S01]  /*0ac0*/  FSEL R53, R49, R24, !P2 ;  /* 0x0000001831357208 */ /* 0x000fe20005000000 */
[----:B--2---:R-:W-:Y:S01]  /*0ad0*/  FMUL R45, R45, R38 ;  /* 0x000000262d2d7220 */ /* 0x004fe20000400000 */
[----:B------:R-:W-:-:S02]  /*0ae0*/  FSEL R38, R49, R24, !P0 ;  /* 0x0000001831267208 */ /* 0x000fc40004000000 */
[----:B------:R-:W-:Y:S01]  /*0af0*/  FSEL R11, R30, R11, !P1 ;  /* 0x0000000b1e0b7208 */ /* 0x000fe20004800000 */
[----:B------:R-:W1:Y:S01]  /*0b00*/  MUFU.RCP R40, R50 ;  /* 0x0000003200287308 */ /* 0x000e620000001000 */
[----:B------:R-:W-:Y:S01]  /*0b10*/  FSEL R17, R32, R17, !P1 ;  /* 0x0000001120117208 */ /* 0x000fe20004800000 */
[----:B---3--:R-:W-:Y:S01]  /*0b20*/  FMUL R43, R43, R38 ;  /* 0x000000262b2b7220 */ /* 0x008fe20000400000 */
[----:B------:R-:W-:Y:S02]  /*0b30*/  FSEL R38, R49, R24, !P4 ;  /* 0x0000001831267208 */ /* 0x000fe40006000000 */
[----:B------:R-:W-:Y:S01]  /*0b40*/  PRMT R30, R13, 0x7632, R30 ;  /* 0x000076320d1e7816 */ /* 0x000fe2000000001e */
[----:B------:R-:W-:Y:S01]  /*0b50*/  FADD R17, -R26, R17 ;  /* 0x000000111a117221 */ /* 0x000fe20000000100 */
[----:B------:R-:W-:Y:S01]  /*0b60*/  FSEL R16, R31, R16, !P1 ;  /* 0x000000101f107208 */ /* 0x000fe20004800000 */
[----:B0-----:R-:W-:Y:S01]  /*0b70*/  FMUL R29, R29, R38 ;  /* 0x000000261d1d7220 */ /* 0x001fe20000400000 */
[----:B------:R-:W-:Y:S01]  /*0b80*/  FADD R38, R41, R24 ;  /* 0x0000001829267221 */ /* 0x000fe20000000000 */
[----:B------:R-:W-:Y:S01]  /*0b90*/  IMAD.U32 R30, R30, 0x10000, RZ ;  /* 0x000100001e1e7824 */ /* 0x000fe200078e00ff */
[----:B------:R-:W-:Y:S01]  /*0ba0*/  FMUL R31, R17, R17 ;  /* 0x00000011111f7220 */ /* 0x000fe20000400000 */
[----:B------:R-:W-:-:S02]  /*0bb0*/  PRMT R14, R14, 0x7632, R14 ;  /* 0x000076320e0e7816 */ /* 0x000fc4000000000e */
[----:B------:R-:W-:Y:S01]  /*0bc0*/  FSETP.GEU.AND P0, PT, R38, 1.175494350822287508e-38, PT ;  /* 0x008000002600780b */ /* 0x000fe20003f0e000 */
[-C--:B------:R-:W-:Y:S01]  /*0bd0*/  FMUL R31, R31, R24.reuse ;  /* 0x000000181f1f7220 */ /* 0x080fe20000400000 */
[----:B-1----:R-:W-:Y:S01]  /*0be0*/  FMUL R40, R40, R53 ;  /* 0x0000003528287220 */ /* 0x002fe20000400000 */
[----:B------:R-:W-:Y:S01]  /*0bf0*/  FMUL R53, R38, 16777216 ;  /* 0x4b80000026357820 */ /* 0x000fe20000400000 */
[----:B------:R-:W-:Y:S02]  /*0c00*/  FSEL R49, R49, R24, !P0 ;  /* 0x0000001831317208 */ /* 0x000fe40004000000 */
[----:B------:R-:W-:Y:S02]  /*0c10*/  PRMT R15, R15, 0x7632, R15 ;  /* 0x000076320f0f7816 */ /* 0x000fe4000000000f */
[----:B------:R-:W-:Y:S02]  /*0c20*/  FSEL R53, R53, R38, !P0 ;  /* 0x0000002635357208 */ /* 0x000fe40004000000 */
[----:B------:R-:W-:-:S02]  /*0c30*/  FSETP.NEU.AND P0, PT, R25, RZ, PT ;  /* 0x000000ff1900720b */ /* 0x000fc40003f0d000 */
[----:B------:R-:W0:Y:S01]  /*0c40*/  MUFU.RCP R48, R53 ;  /* 0x0000003500307308 */ /* 0x000e220000001000 */
[----:B------:R-:W-:Y:S02]  /*0c50*/  FSEL R9, R9, RZ, !P1 ;  /* 0x000000ff09097208 */ /* 0x000fe40004800000 */
[----:B------:R-:W-:Y:S02]  /*0c60*/  FSEL R13, R36, RZ, P0 ;  /* 0x000000ff240d7208 */ /* 0x000fe40000000000 */
[----:B------:R-:W-:Y:S02]  /*0c70*/  FSETP.NEU.AND P0, PT, R33, RZ, PT ;  /* 0x000000ff2100720b */ /* 0x000fe40003f0d000 */
[----:B------:R-:W-:Y:S01]  /*0c80*/  FSETP.NEU.AND P2, PT, R38, RZ, PT ;  /* 0x000000ff2600720b */ /* 0x000fe20003f4d000 */
[----:B------:R-:W-:Y:S01]  /*0c90*/  FFMA R27, R17, R13, R26 ;  /* 0x0000000d111b7223 */ /* 0x000fe2000000001a */
[----:B------:R-:W-:Y:S01]  /*0ca0*/  FADD R26, -R19, R30 ;  /* 0x0000001e131a7221 */ /* 0x000fe20000000100 */
[----:B------:R-:W-:Y:S01]  /*0cb0*/  FSEL R42, R42, RZ, P0 ;  /* 0x000000ff2a2a7208 */ /* 0x000fe20000000000 */
[----:B------:R-:W-:Y:S01]  /*0cc0*/  FFMA R31, R13, R31, R34 ;  /* 0x0000001f0d1f7223 */ /* 0x000fe20000000022 */
[----:B------:R-:W-:Y:S01]  /*0cd0*/  FADD R44, -R27, R44 ;  /* 0x0000002c1b2c7221 */ /* 0x000fe20000000100 */
[----:B------:R-:W-:Y:S01]  /*0ce0*/  FFMA R24, R26, R18, R19 ;  /* 0x000000121a187223 */ /* 0x000fe20000000013 */
[----:B------:R-:W-:Y:S01]  /*0cf0*/  FSETP.NEU.AND P0, PT, R35, RZ, PT ;  /* 0x000000ff2300720b */ /* 0x000fe20003f0d000 */
[----:B------:R-:W-:Y:S01]  /*0d00*/  FADD R31, R31, R2 ;  /* 0x000000021f1f7221 */ /* 0x000fe20000000000 */
[----:B------:R-:W-:Y:S01]  /*0d10*/  FFMA R27, R44, R42, R27 ;  /* 0x0000002a2c1b7223 */ /* 0x000fe2000000001b */
[----:B------:R-:W-:Y:S01]  /*0d20*/  FADD R17, R30, -R24 ;  /* 0x800000181e117221 */ /* 0x000fe20000000000 */
[----:B------:R-:W-:Y:S01]  /*0d30*/  FSEL R24, R24, R19, !P1 ;  /* 0x0000001318187208 */ /* 0x000fe20004800000 */
[----:B------:R-:W-:Y:S01]  /*0d40*/  FMUL R44, R44, R44 ;  /* 0x0000002c2c2c7220 */ /* 0x000fe20000400000 */
[----:B------:R-:W-:Y:S01]  /*0d50*/  FSEL R13, R8, RZ, !P1 ;  /* 0x000000ff080d7208 */ /* 0x000fe20004800000 */
[----:B0-----:R-:W-:Y:S01]  /*0d60*/  FMUL R48, R48, R49 ;  /* 0x0000003130307220 */ /* 0x001fe20000400000 */
[----:B------:R-:W-:Y:S01]  /*0d70*/  FSEL R45, R45, RZ, P0 ;  /* 0x000000ff2d2d7208 */ /* 0x000fe20000000000 */
[----:B------:R-:W-:Y:S01]  /*0d80*/  FMUL R44, R25, R44 ;  /* 0x0000002c192c7220 */ /* 0x000fe20000400000 */
[----:B------:R-:W-:Y:S01]  /*0d90*/  FADD R2, -R27, R24 ;  /* 0x000000181b027221 */ /* 0x000fe20000000100 */
[----:B------:R-:W-:Y:S01]  /*0da0*/  IMAD.U32 R24, R14, 0x10000, RZ ;  /* 0x000100000e187824 */ /* 0x000fe200078e00ff */
[----:B------:R-:W-:Y:S01]  /*0db0*/  @!P1 FFMA R13, R26, R17, R13 ;  /* 0x000000111a0d9223 */ /* 0x000fe2000000000d */
[----:B------:R-:W-:Y:S01]  /*0dc0*/  FFMA R44, R42, R44, R31 ;  /* 0x0000002c2a2c7223 */ /* 0x000fe2000000001f */
[C---:B------:R-:W-:Y:S01]  /*0dd0*/  FFMA R8, R2.reuse, R45, R27 ;  /* 0x0000002d02087223 */ /* 0x040fe2000000001b */
[----:B------:R-:W-:Y:S01]  /*0de0*/  FMUL R14, R2, R2 ;  /* 0x00000002020e7220 */ /* 0x000fe20000400000 */
[----:B------:R-:W-:Y:S01]  /*0df0*/  FADD R2, -R7, R24 ;  /* 0x0000001807027221 */ /* 0x000fe20000000100 */
[----:B------:R-:W-:Y:S01]  /*0e00*/  FSETP.NEU.AND P0, PT, R37, RZ, PT ;  /* 0x000000ff2500720b */ /* 0x000fe20003f0d000 */
[----:B------:R-:W-:Y:S01]  /*0e10*/  FADD R44, R44, R13 ;  /* 0x0000000d2c2c7221 */ /* 0x000fe20000000000 */
[----:B------:R-:W-:Y:S01]  /*0e20*/  FMUL R14, R33, R14 ;  /* 0x0000000e210e7220 */ /* 0x000fe20000400000 */
[----:B------:R-:W-:Y:S01]  /*0e30*/  FFMA R13, R2, R18, R7 ;  /* 0x00000012020d7223 */ /* 0x000fe20000000007 */
[----:B------:R-:W-:Y:S01]  /*0e40*/  FSEL R43, R43, RZ, P0 ;  /* 0x000000ff2b2b7208 */ /* 0x000fe20000000000 */
[----:B------:R-:W-:Y:S01]  /*0e50*/  FADD R11, -R8, R11 ;  /* 0x0000000b080b7221 */ /* 0x000fe20000000100 */
[----:B------:R-:W-:Y:S01]  /*0e60*/  FFMA R45, R45, R14, R44 ;  /* 0x0000000e2d2d7223 */ /* 0x000fe2000000002c */
[----:B------:R-:W-:Y:S01]  /*0e70*/  FADD R24, R24, -R13 ;  /* 0x8000000d18187221 */ /* 0x000fe20000000000 */
[----:B------:R-:W-:Y:S01]  /*0e80*/  FSEL R13, R13, R7, !P1 ;  /* 0x000000070d0d7208 */ /* 0x000fe20004800000 */
[C---:B------:R-:W-:Y:S01]  /*0e90*/  FFMA R8, R11.reuse, R43, R8 ;  /* 0x0000002b0b087223 */ /* 0x040fe20000000008 */
[----:B------:R-:W-:Y:S01]  /*0ea0*/  FMUL R14, R11, R11 ;  /* 0x0000000b0b0e7220 */ /* 0x000fe20000400000 */
[----:B------:R-:W-:Y:S01]  /*0eb0*/  FSEL R7, R10, RZ, !P1 ;  /* 0x000000ff0a077208 */ /* 0x000fe20004800000 */
[----:B------:R-:W-:Y:S01]  /*0ec0*/  FADD R12, R45, R12 ;  /* 0x0000000c2d0c7221 */ /* 0x000fe20000000000 */
[----:B------:R-:W-:Y:S01]  /*0ed0*/  FADD R11, -R8, R13 ;  /* 0x0000000d080b7221 */ /* 0x000fe20000000100 */
[----:B------:R-:W-:Y:S01]  /*0ee0*/  FMUL R14, R35, R14 ;  /* 0x0000000e230e7220 */ /* 0x000fe20000400000 */
[----:B------:R-:W-:Y:S01]  /*0ef0*/  FSETP.NEU.AND P0, PT, R39, RZ, PT ;  /* 0x000000ff2700720b */ /* 0x000fe20003f0d000 */
[----:B------:R-:W-:Y:S01]  /*0f00*/  @!P1 FFMA R7, R2, R24, R7 ;  /* 0x0000001802079223 */ /* 0x000fe20000000007 */
[----:B------:R-:W-:Y:S01]  /*0f10*/  FMUL R2, R11, R11 ;  /* 0x0000000b0b027220 */ /* 0x000fe20000400000 */
[----:B------:R-:W-:Y:S01]  /*0f20*/  FFMA R12, R43, R14, R12 ;  /* 0x0000000e2b0c7223 */ /* 0x000fe2000000000c */
[----:B------:R-:W-:Y:S01]  /*0f30*/  FSEL R29, R29, RZ, P0 ;  /* 0x000000ff1d1d7208 */ /* 0x000fe20000000000 */
[----:B------:R-:W-:Y:S01]  /*0f40*/  IMAD.U32 R10, R15, 0x10000, RZ ;  /* 0x000100000f0a7824 */ /* 0x000fe200078e00ff */
[----:B------:R-:W-:Y:S01]  /*0f50*/  FMUL R2, R37, R2 ;  /* 0x0000000225027220 */ /* 0x000fe20000400000 */
[----:B------:R-:W-:Y:S01]  /*0f60*/  FADD R12, R12, R7 ;  /* 0x000000070c0c7221 */ /* 0x000fe20000000000 */
[----:B------:R-:W-:Y:S01]  /*0f70*/  FSETP.NEU.AND P0, PT, R41, RZ, PT ;  /* 0x000000ff2900720b */ /* 0x000fe20003f0d000 */
[----:B------:R-:W-:Y:S01]  /*0f80*/  FADD R14, -R5, R10 ;  /* 0x0000000a050e7221 */ /* 0x000fe20000000100 */
[----:B------:R-:W-:Y:S01]  /*0f90*/  FFMA R13, R11, R29, R8 ;  /* 0x0000001d0b0d7223 */ /* 0x000fe20000000008 */
[----:B------:R-:W-:Y:S01]  /*0fa0*/  FFMA R29, R29, R2, R12 ;  /* 0x000000021d1d7223 */ /* 0x000fe2000000000c */
[----:B------:R-:W-:Y:S01]  /*0fb0*/  FADD R2, R38, R38 ;  /* 0x0000002626027221 */ /* 0x000fe20000000000 */
[----:B------:R-:W-:Y:S01]  /*0fc0*/  FFMA R18, R14, R18, R5 ;  /* 0x000000120e127223 */ /* 0x000fe20000000005 */
[----:B------:R-:W-:Y:S01]  /*0fd0*/  FSEL R40, R40, RZ, P0 ;  /* 0x000000ff28287208 */ /* 0x000fe20000000000 */
[----:B------:R-:W-:Y:S01]  /*0fe0*/  FADD R16, -R13, R16 ;  /* 0x000000100d107221 */ /* 0x000fe20000000100 */
[C---:B------:R-:W-:Y:S01]  /*0ff0*/  FMUL R11, R2.reuse, 0.25 ;  /* 0x3e800000020b7820 */ /* 0x040fe20000400000 */
[----:B------:R-:W-:Y:S01]  /*1000*/  FSETP.GEU.AND P3, PT, |R2|, 1.175494350822287508e-38, PT ;  /* 0x008000000200780b */ /* 0x000fe20003f6e200 */
[----:B------:R-:W-:Y:S01]  /*1010*/  FADD R7, R10, -R18 ;  /* 0x800000120a077221 */ /* 0x000fe20000000000 */
[----:B------:R-:W-:Y:S01]  /*1020*/  FSEL R10, R18, R5, !P1 ;  /* 0x00000005120a7208 */ /* 0x000fe20004800000 */
[C---:B------:R-:W-:Y:S01]  /*1030*/  FFMA R13, R16.reuse, R40, R13 ;  /* 0x00000028100d7223 */ /* 0x040fe2000000000d */
[----:B------:R-:W-:Y:S01]  /*1040*/  FMUL R8, R16, R16 ;  /* 0x0000001010087220 */ /* 0x000fe20000400000 */
[----:B------:R-:W-:Y:S01]  /*1050*/  FSETP.GT.AND P0, PT, |R2|, 8.50705917302346158658e+37, PT ;  /* 0x7e8000000200780b */ /* 0x000fe20003f04200 */
[----:B------:R-:W-:Y:S01]  /*1060*/  @!P1 FFMA R9, R14, R7, R9 ;  /* 0x000000070e099223 */ /* 0x000fe20000000009 */
[----:B------:R-:W-:Y:S01]  /*1070*/  FSEL R48, R48, RZ, P2 ;  /* 0x000000ff30307208 */ /* 0x000fe20001000000 */
[----:B------:R-:W-:Y:S01]  /*1080*/  FADD R10, -R13, R10 ;  /* 0x0000000a0d0a7221 */ /* 0x000fe20000000100 */
[----:B------:R-:W-:Y:S01]  /*1090*/  FADD R29, R29, R28 ;  /* 0x0000001c1d1d7221 */ /* 0x000fe20000000000 */
[----:B------:R-:W-:Y:S01]  /*10a0*/  FMUL R8, R39, R8 ;  /* 0x0000000827087220 */ /* 0x000fe20000400000 */
[----:B------:R-:W-:Y:S01]  /*10b0*/  FSEL R14, R11, R2, P0 ;  /* 0x000000020b0e7208 */ /* 0x000fe20000000000 */
[C---:B------:R-:W-:Y:S01]  /*10c0*/  FMUL R12, R10.reuse, R10 ;  /* 0x0000000a0a0c7220 */ /* 0x040fe20000400000 */
[----:B------:R-:W-:Y:S01]  /*10d0*/  FFMA R10, R10, R48, R13 ;  /* 0x000000300a0a7223 */ /* 0x000fe2000000000d */
[----:B------:R-:W-:Y:S01]  /*10e0*/  FFMA R8, R40, R8, R29 ;  /* 0x0000000828087223 */ /* 0x000fe2000000001d */
[----:B------:R-:W-:Y:S01]  /*10f0*/  FMUL R5, R38, 0.25 ;  /* 0x3e80000026057820 */ /* 0x000fe20000400000 */
[----:B------:R-:W-:Y:S01]  /*1100*/  @!P3 FMUL R14, R14, 16777216 ;  /* 0x4b8000000e0eb820 */ /* 0x000fe20000400000 */
[----:B------:R-:W-:Y:S01]  /*1110*/  FMUL R12, R41, R12 ;  /* 0x0000000c290c7220 */ /* 0x000fe20000400000 */
[----:B------:R-:W-:Y:S01]  /*1120*/  FADD R9, R8, R9 ;  /* 0x0000000908097221 */ /* 0x000fe20000000000 */
[----:B------:R-:W0:Y:S01]  /*1130*/  SHFL.BFLY PT, R7, R10, 0x10, 0x1f ;  /* 0x0e001f000a077f89 */ /* 0x000e2200000e0000 */
[----:B------:R-:W-:Y:S01]  /*1140*/  FSEL R13, R5, R38, P0 ;  /* 0x00000026050d7208 */ /* 0x000fe20000000000 */
[----:B------:R-:W-:Y:S01]  /*1150*/  FADD R5, R2, R2 ;  /* 0x0000000202057221 */ /* 0x000fe20000000000 */
[----:B------:R-:W1:Y:S01]  /*1160*/  MUFU.RCP R14, R14 ;  /* 0x0000000e000e7308 */ /* 0x000e620000001000 */
[----:B------:R-:W-:Y:S01]  /*1170*/  FFMA R9, R48, R12, R9 ;  /* 0x0000000c30097223 */ /* 0x000fe20000000009 */
[----:B------:R-:W-:Y:S01]  /*1180*/  FSETP.NEU.AND P2, PT, R2, RZ, PT ;  /* 0x000000ff0200720b */ /* 0x000fe20003f4d000 */
[----:B------:R-:W-:Y:S01]  /*1190*/  @!P3 FMUL R13, R13, 16777216 ;  /* 0x4b8000000d0db820 */ /* 0x000fe20000400000 */
[C---:B------:R-:W-:Y:S01]  /*11a0*/  FSETP.GEU.AND P3, PT, |R5|.reuse, 1.175494350822287508e-38, PT ;  /* 0x008000000500780b */ /* 0x040fe20003f6e200 */
[C---:B------:R-:W-:Y:S01]  /*11b0*/  FMUL R12, R5.reuse, 0.25 ;  /* 0x3e800000050c7820 */ /* 0x040fe20000400000 */
[----:B------:R-:W2:Y:S01]  /*11c0*/  SHFL.BFLY PT, R8, R9, 0x10, 0x1f ;  /* 0x0e001f0009087f89 */ /* 0x000ea200000e0000 */
[----:B------:R-:W-:Y:S01]  /*11d0*/  FSETP.GT.AND P0, PT, |R5|, 8.50705917302346158658e+37, PT ;  /* 0x7e8000000500780b */ /* 0x000fe20003f04200 */
[----:B------:R-:W-:Y:S01]  /*11e0*/  IMAD.MOV.U32 R49, RZ, RZ, 0x10 ;  /* 0x00000010ff317424 */ /* 0x000fe200078e00ff */
[----:B------:R-:W-:Y:S01]  /*11f0*/  IADD3 R50, R6, -0x400, RZ ;  /* 0xfffffc0006327810 */ /* 0x000fe20007ffe0ff */
[----:B------:R-:W-:Y:S01]  /*1200*/  IMAD.MOV.U32 R45, RZ, RZ, 0x20 ;  /* 0x00000020ff2d7424 */ /* 0x000fe200078e00ff */
[----:B------:R-:W-:Y:S01]  /*1210*/  FSEL R11, R11, R2, P0 ;  /* 0x000000020b0b7208 */ /* 0x000fe20000000000 */
[----:B-1----:R-:W-:Y:S01]  /*1220*/  FMUL R13, R14, R13 ;  /* 0x0000000d0e0d7220 */ /* 0x002fe20000400000 */
[----:B------:R-:W-:-:S04]  /*1230*/  FSEL R14, R12, R5, P0 ;  /* 0x000000050c0e7208 */ /* 0x000fc80000000000 */
[----:B------:R-:W-:Y:S01]  /*1240*/  @!P3 FMUL R11, R11, 16777216 ;  /* 0x4b8000000b0bb820 */ /* 0x000fe20000400000 */
[----:B------:R-:W-:Y:S01]  /*1250*/  FSEL R13, R13, RZ, P2 ;  /* 0x000000ff0d0d7208 */ /* 0x000fe20001000000 */
[----:B0-----:R-:W-:Y:S01]  /*1260*/  FADD R7, -R10, R7 ;  /* 0x000000070a077221 */ /* 0x001fe20000000100 */
[----:B------:R-:W-:Y:S01]  /*1270*/  @!P3 FMUL R14, R14, 16777216 ;  /* 0x4b8000000e0eb820 */ /* 0x000fe20000400000 */
[----:B------:R-:W-:Y:S02]  /*1280*/  FSETP.NEU.AND P2, PT, R5, RZ, PT ;  /* 0x000000ff0500720b */ /* 0x000fe40003f4d000 */
[C---:B------:R-:W-:Y:S01]  /*1290*/  FFMA R10, R7.reuse, R13, R10 ;  /* 0x0000000d070a7223 */ /* 0x040fe2000000000a */
[----:B------:R-:W-:Y:S01]  /*12a0*/  FMUL R15, R7, R7 ;  /* 0x00000007070f7220 */ /* 0x000fe20000400000 */
[----:B------:R-:W-:Y:S01]  /*12b0*/  FADD R7, R5, R5 ;  /* 0x0000000505077221 */ /* 0x000fe20000000000 */
[----:B------:R-:W0:Y:S01]  /*12c0*/  MUFU.RCP R14, R14 ;  /* 0x0000000e000e7308 */ /* 0x000e220000001000 */
[----:B--2---:R-:W-:Y:S01]  /*12d0*/  FADD R8, R9, R8 ;  /* 0x0000000809087221 */ /* 0x004fe20000000000 */
[----:B------:R-:W-:Y:S01]  /*12e0*/  FMUL R15, R38, R15 ;  /* 0x0000000f260f7220 */ /* 0x000fe20000400000 */
[----:B------:R-:W1:Y:S01]  /*12f0*/  SHFL.BFLY PT, R9, R10, 0x8, 0x1f ;  /* 0x0d001f000a097f89 */ /* 0x000e6200000e0000 */
[C---:B------:R-:W-:Y:S01]  /*1300*/  FSETP.GEU.AND P3, PT, |R7|.reuse, 1.175494350822287508e-38, PT ;  /* 0x008000000700780b */ /* 0x040fe20003f6e200 */
[----:B------:R-:W-:Y:S01]  /*1310*/  FMUL R16, R7, 0.25 ;  /* 0x3e80000007107820 */ /* 0x000fe20000400000 */
[----:B------:R-:W-:Y:S01]  /*1320*/  FFMA R8, R13, R15, R8 ;  /* 0x0000000f0d087223 */ /* 0x000fe20000000008 */
[----:B------:R-:W-:-:S04]  /*1330*/  FSETP.GT.AND P0, PT, |R7|, 8.50705917302346158658e+37, PT ;  /* 0x7e8000000700780b */ /* 0x000fc80003f04200 */
[----:B------:R-:W2:Y:S01]  /*1340*/  SHFL.BFLY PT, R13, R8, 0x8, 0x1f ;  /* 0x0d001f00080d7f89 */ /* 0x000ea200000e0000 */
[----:B0-----:R-:W-:Y:S01]  /*1350*/  FMUL R11, R14, R11 ;  /* 0x0000000b0e0b7220 */ /* 0x001fe20000400000 */
[----:B------:R-:W-:-:S04]  /*1360*/  FSEL R14, R16, R7, P0 ;  /* 0x00000007100e7208 */ /* 0x000fc80000000000 */
[----:B------:R-:W-:Y:S01]  /*1370*/  FSEL R11, R11, RZ, P2 ;  /* 0x000000ff0b0b7208 */ /* 0x000fe20001000000 */
[----:B------:R-:W-:Y:S01]  /*1380*/  @!P3 FMUL R14, R14, 16777216 ;  /* 0x4b8000000e0eb820 */ /* 0x000fe20000400000 */
[----:B------:R-:W-:Y:S01]  /*1390*/  FSETP.NEU.AND P2, PT, R7, RZ, PT ;  /* 0x000000ff0700720b */ /* 0x000fe20003f4d000 */
[----:B-1----:R-:W-:-:S04]  /*13a0*/  FADD R9, -R10, R9 ;  /* 0x000000090a097221 */ /* 0x002fc80000000100 */
[----:B------:R-:W0:Y:S01]  /*13b0*/  MUFU.RCP R14, R14 ;  /* 0x0000000e000e7308 */ /* 0x000e220000001000 */
[C---:B------:R-:W-:Y:S01]  /*13c0*/  FMUL R15, R9.reuse, R9 ;  /* 0x00000009090f7220 */ /* 0x040fe20000400000 */
[----:B------:R-:W-:-:S03]  /*13d0*/  FFMA R9, R9, R11, R10 ;  /* 0x0000000b09097223 */ /* 0x000fc6000000000a */
[----:B------:R-:W-:Y:S01]  /*13e0*/  FMUL R15, R2, R15 ;  /* 0x0000000f020f7220 */ /* 0x000fe20000400000 */
[----:B--2---:R-:W-:Y:S01]  /*13f0*/  FADD R8, R8, R13 ;  /* 0x0000000d08087221 */ /* 0x004fe20000000000 */
[----:B------:R-:W1:Y:S01]  /*1400*/  SHFL.BFLY PT, R10, R9, 0x4, 0x1f ;  /* 0x0c801f00090a7f89 */ /* 0x000e6200000e0000 */
[----:B------:R-:W-:Y:S01]  /*1410*/  FSEL R13, R12, R5, P0 ;  /* 0x000000050c0d7208 */ /* 0x000fe20000000000 */
[----:B------:R-:W-:Y:S01]  /*1420*/  FADD R2, R7, R7 ;  /* 0x0000000707027221 */ /* 0x000fe20000000000 */
[----:B------:R-:W-:-:S03]  /*1430*/  FFMA R8, R11, R15, R8 ;  /* 0x0000000f0b087223 */ /* 0x000fc60000000008 */
[----:B------:R-:W-:Y:S01]  /*1440*/  @!P3 FMUL R13, R13, 16777216 ;  /* 0x4b8000000d0db820 */ /* 0x000fe20000400000 */
[C---:B------:R-:W-:Y:S01]  /*1450*/  FSETP.GEU.AND P3, PT, |R2|.reuse, 1.175494350822287508e-38, PT ;  /* 0x008000000200780b */ /* 0x040fe20003f6e200 */
[----:B------:R-:W2:Y:S01]  /*1460*/  SHFL.BFLY PT, R11, R8, 0x4, 0x1f ;  /* 0x0c801f00080b7f89 */ /* 0x000ea200000e0000 */
[----:B------:R-:W-:Y:S01]  /*1470*/  FMUL R15, R2, 0.25 ;  /* 0x3e800000020f7820 */ /* 0x000fe20000400000 */
[----:B0-----:R-:W-:Y:S01]  /*1480*/  FMUL R13, R14, R13 ;  /* 0x0000000d0e0d7220 */ /* 0x001fe20000400000 */
[----:B------:R-:W-:-:S04]  /*1490*/  FSETP.GT.AND P0, PT, |R2|, 8.50705917302346158658e+37, PT ;  /* 0x7e8000000200780b */ /* 0x000fc80003f04200 */
[----:B------:R-:W-:Y:S02]  /*14a0*/  FSEL R13, R13, RZ, P2 ;  /* 0x000000ff0d0d7208 */ /* 0x000fe40001000000 */
[----:B------:R-:W-:-:S05]  /*14b0*/  FSEL R14, R15, R2, P0 ;  /* 0x000000020f0e7208 */ /* 0x000fca0000000000 */
[----:B------:R-:W-:Y:S01]  /*14c0*/  @!P3 FMUL R14, R14, 16777216 ;  /* 0x4b8000000e0eb820 */ /* 0x000fe20000400000 */
[----:B-1----:R-:W-:-:S04]  /*14d0*/  FADD R10, -R9, R10 ;  /* 0x0000000a090a7221 */ /* 0x002fc80000000100 */
[C---:B------:R-:W-:Y:S01]  /*14e0*/  FMUL R12, R10.reuse, R10 ;  /* 0x0000000a0a0c7220 */ /* 0x040fe20000400000 */
[----:B------:R-:W-:Y:S01]  /*14f0*/  FFMA R9, R10, R13, R9 ;  /* 0x0000000d0a097223 */ /* 0x000fe20000000009 */
[----:B------:R-:W0:Y:S02]  /*1500*/  MUFU.RCP R14, R14 ;  /* 0x0000000e000e7308 */ /* 0x000e240000001000 */
[----:B------:R-:W-:Y:S01]  /*1510*/  FMUL R12, R5, R12 ;  /* 0x0000000c050c7220 */ /* 0x000fe20000400000 */
[----:B--2---:R-:W-:Y:S01]  /*1520*/  FADD R8, R8, R11 ;  /* 0x0000000b08087221 */ /* 0x004fe20000000000 */
[----:B------:R-:W1:Y:S01]  /*1530*/  SHFL.BFLY PT, R10, R9, 0x2, 0x1f ;  /* 0x0c401f00090a7f89 */ /* 0x000e6200000e0000 */
[----:B------:R-:W-:Y:S02]  /*1540*/  FSEL R11, R16, R7, P0 ;  /* 0x00000007100b7208 */ /* 0x000fe40000000000 */
[----:B------:R-:W-:Y:S01]  /*1550*/  FFMA R8, R13, R12, R8 ;  /* 0x0000000c0d087223 */ /* 0x000fe20000000008 */
[C---:B------:R-:W-:Y:S01]  /*1560*/  FADD R13, R2.reuse, R2 ;  /* 0x00000002020d7221 */ /* 0x040fe20000000000 */
[----:B------:R-:W-:Y:S01]  /*1570*/  FSETP.NEU.AND P0, PT, R2, RZ, PT ;  /* 0x000000ff0200720b */ /* 0x000fe20003f0d000 */
[----:B------:R-:W-:Y:S01]  /*1580*/  @!P3 FMUL R11, R11, 16777216 ;  /* 0x4b8000000b0bb820 */ /* 0x000fe20000400000 */
[----:B------:R-:W-:Y:S01]  /*1590*/  LOP3.LUT P3, RZ, R20, 0x1f, RZ, 0xc0, !PT ;  /* 0x0000001f14ff7812 */ /* 0x000fe2000786c0ff */
[----:B------:R-:W2:Y:S01]  /*15a0*/  SHFL.BFLY PT, R5, R8, 0x2, 0x1f ;  /* 0x0c401f0008057f89 */ /* 0x000ea200000e0000 */
[C---:B------:R-:W-:Y:S01]  /*15b0*/  FSETP.GEU.AND P2, PT, |R13|.reuse, 1.175494350822287508e-38, PT ;  /* 0x008000000d00780b */ /* 0x040fe20003f4e200 */
[----:B0-----:R-:W-:Y:S01]  /*15c0*/  FMUL R11, R14, R11 ;  /* 0x0000000b0e0b7220 */ /* 0x001fe20000400000 */
[----:B------:R-:W-:-:S04]  /*15d0*/  FMUL R14, R13, 0.25 ;  /* 0x3e8000000d0e7820 */ /* 0x000fc80000400000 */
[----:B------:R-:W-:Y:S02]  /*15e0*/  FSEL R11, R11, RZ, P0 ;  /* 0x000000ff0b0b7208 */ /* 0x000fe40000000000 */
[----:B------:R-:W-:-:S04]  /*15f0*/  FSETP.GT.AND P0, PT, |R13|, 8.50705917302346158658e+37, PT ;  /* 0x7e8000000d00780b */ /* 0x000fc80003f04200 */
[----:B------:R-:W-:Y:S01]  /*1600*/  FSEL R14, R14, R13, P0 ;  /* 0x0000000d0e0e7208 */ /* 0x000fe20000000000 */
[----:B-1----:R-:W-:Y:S01]  /*1610*/  FADD R10, -R9, R10 ;  /* 0x0000000a090a7221 */ /* 0x002fe20000000100 */
[----:B------:R-:W-:Y:S02]  /*1620*/  FSEL R15, R15, R2, P0 ;  /* 0x000000020f0f7208 */ /* 0x000fe40000000000 */
[----:B------:R-:W-:Y:S01]  /*1630*/  FSETP.NEU.AND P0, PT, R13, RZ, PT ;  /* 0x000000ff0d00720b */ /* 0x000fe20003f0d000 */
[C---:B------:R-:W-:Y:S01]  /*1640*/  FMUL R12, R10.reuse, R10 ;  /* 0x0000000a0a0c7220 */ /* 0x040fe20000400000 */
[----:B------:R-:W-:Y:S01]  /*1650*/  FFMA R9, R10, R11, R9 ;  /* 0x0000000b0a097223 */ /* 0x000fe20000000009 */
[----:B------:R-:W-:Y:S01]  /*1660*/  @!P2 FMUL R14, R14, 16777216 ;  /* 0x4b8000000e0ea820 */ /* 0x000fe20000400000 */
[----:B------:R-:W-:Y:S01]  /*1670*/  @!P2 FMUL R15, R15, 16777216 ;  /* 0x4b8000000f0fa820 */ /* 0x000fe20000400000 */
[----:B------:R-:W-:Y:S01]  /*1680*/  FMUL R12, R7, R12 ;  /* 0x0000000c070c7220 */ /* 0x000fe20000400000 */
[----:B--2---:R-:W-:Y:S01]  /*1690*/  FADD R8, R8, R5 ;  /* 0x0000000508087221 */ /* 0x004fe20000000000 */
[----:B------:R-:W0:Y:S01]  /*16a0*/  SHFL.BFLY PT, R10, R9, 0x1, 0x1f ;  /* 0x0c201f00090a7f89 */ /* 0x000e2200000e0000 */
[----:B------:R-:W-:Y:S01]  /*16b0*/  ISETP.GE.AND P2, PT, R20, 0x4, PT ;  /* 0x000000041400780c */ /* 0x000fe20003f46270 */
[----:B------:R-:W1:Y:S01]  /*16c0*/  MUFU.RCP R14, R14 ;  /* 0x0000000e000e7308 */ /* 0x000e620000001000 */
[----:B------:R-:W-:Y:S01]  /*16d0*/  FFMA R8, R11, R12, R8 ;  /* 0x0000000c0b087223 */ /* 0x000fe20000000008 */
[----:B------:R-:W-:-:S04]  /*16e0*/  SHF.R.U32.HI R11, RZ, 0x3, R20 ;  /* 0x00000003ff0b7819 */ /* 0x000fc80000011614 */
[----:B------:R-:W2:Y:S01]  /*16f0*/  SHFL.BFLY PT, R5, R8, 0x1, 0x1f ;  /* 0x0c201f0008057f89 */ /* 0x000ea200000e0000 */
[----:B-1----:R-:W-:-:S05]  /*1700*/  FMUL R15, R14, R15 ;  /* 0x0000000f0e0f7220 */ /* 0x002fca0000400000 */
[----:B------:R-:W-:Y:S01]  /*1710*/  FSEL R15, R15, RZ, P0 ;  /* 0x000000ff0f0f7208 */ /* 0x000fe20000000000 */
[----:B0-----:R-:W-:-:S04]  /*1720*/  FADD R10, -R9, R10 ;  /* 0x0000000a090a7221 */ /* 0x001fc80000000100 */
[C---:B------:R-:W-:Y:S01]  /*1730*/  FMUL R7, R10.reuse, R10 ;  /* 0x0000000a0a077220 */ /* 0x040fe20000400000 */
[----:B------:R-:W-:Y:S01]  /*1740*/  FFMA R9, R10, R15, R9 ;  /* 0x0000000f0a097223 */ /* 0x000fe20000000009 */
[----:B--2---:R-:W-:Y:S02]  /*1750*/  FADD R8, R8, R5 ;  /* 0x0000000508087221 */ /* 0x004fe40000000000 */
[----:B------:R-:W-:Y:S01]  /*1760*/  FMUL R7, R2, R7 ;  /* 0x0000000702077220 */ /* 0x000fe20000400000 */
[----:B------:R-:W-:-:S03]  /*1770*/  LOP3.LUT R2, R11, 0xc, RZ, 0xc0, !PT ;  /* 0x0000000c0b027812 */ /* 0x000fc600078ec0ff */
[----:B------:R-:W-:Y:S02]  /*1780*/  FFMA R15, R15, R7, R8 ;  /* 0x000000070f0f7223 */ /* 0x000fe40000000008 */
[----:B------:R-:W-:Y:S04]  /*1790*/  @!P3 STS [R2+0x20], R13 ;  /* 0x0000200d0200b388 */ /* 0x000fe80000000800 */
[----:B------:R-:W-:Y:S04]  /*17a0*/  @!P3 STS [R2], R9 ;  /* 0x000000090200b388 */ /* 0x000fe80000000800 */
[----:B------:R-:W-:Y:S04]  /*17b0*/  @!P3 STS [R2+0x10], R15 ;  /* 0x0000100f0200b388 */ /* 0x000fe80000000800 */
[----:B------:R-:W-:Y:S06]  /*17c0*/  BAR.SYNC.DEFER_BLOCKING 0x0 ;  /* 0x0000000000007b1d */ /* 0x000fec0000010000 */
[----:B------:R-:W0:Y:S04]  /*17d0*/  @!P2 LDS R23, [R20.X4+0x20] ;  /* 0x000020001417a984 */ /* 0x000e280000004800 */
[----:B------:R-:W1:Y:S04]  /*17e0*/  @!P2 LDS R22, [R20.X4] ;  /* 0x000000001416a984 */ /* 0x000e680000004800 */
[----:B------:R-:W2:Y:S04]  /*17f0*/  @!P2 LDS R21, [R20.X4+0x10] ;  /* 0x000010001415a984 */ /* 0x000ea80000004800 */
[----:B0-----:R-:W0:Y:S04]  /*1800*/  SHFL.BFLY PT, R8, R23, 0x2, 0x1f ;  /* 0x0c401f0017087f89 */ /* 0x001e2800000e0000 */
[----:B-1----:R-:W1:Y:S04]  /*1810*/  SHFL.BFLY PT, R5, R22, 0x2, 0x1f ;  /* 0x0c401f0016057f89 */ /* 0x002e6800000e0000 */
[----:B--2---:R-:W2:Y:S01]  /*1820*/  SHFL.BFLY PT, R2, R21, 0x2, 0x1f ;  /* 0x0c401f0015027f89 */ /* 0x004ea200000e0000 */
[----:B0-----:R-:W-:-:S04]  /*1830*/  FADD R7, R23, R8 ;  /* 0x0000000817077221 */ /* 0x001fc80000000000 */
[C---:B------:R-:W-:Y:S01]  /*1840*/  FMUL R10, R7.reuse, 0.25 ;  /* 0x3e800000070a7820 */ /* 0x040fe20000400000 */
[C---:B------:R-:W-:Y:S01]  /*1850*/  FSETP.GEU.AND P4, PT, |R7|.reuse, 1.175494350822287508e-38, PT ;  /* 0x008000000700780b */ /* 0x040fe20003f8e200 */
[----:B------:R-:W0:Y:S01]  /*1860*/  SHFL.BFLY PT, R12, R7, 0x1, 0x1f ;  /* 0x0c201f00070c7f89 */ /* 0x000e2200000e0000 */
[----:B------:R-:W-:Y:S01]  /*1870*/  FSETP.GT.AND P0, PT, |R7|, 8.50705917302346158658e+37, PT ;  /* 0x7e8000000700780b */ /* 0x000fe20003f04200 */
[----:B-1----:R-:W-:Y:S01]  /*1880*/  FADD R5, -R22, R5 ;  /* 0x0000000516057221 */ /* 0x002fe20000000100 */
[----:B--2---:R-:W-:Y:S02]  /*1890*/  FADD R2, R21, R2 ;  /* 0x0000000215027221 */ /* 0x004fe40000000000 */
[----:B------:R-:W-:-:S07]  /*18a0*/  FSEL R10, R10, R7, P0 ;  /* 0x000000070a0a7208 */ /* 0x000fce0000000000 */
[----:B------:R-:W-:Y:S02]  /*18b0*/  @!P4 FMUL R10, R10, 16777216 ;  /* 0x4b8000000a0ac820 */ /* 0x000fe40000400000 */
[----:B------:R-:W-:Y:S01]  /*18c0*/  @P0 FMUL R8, R8, 0.25 ;  /* 0x3e80000008080820 */ /* 0x000fe20000400000 */
[C---:B------:R-:W-:Y:S01]  /*18d0*/  FSETP.NEU.AND P0, PT, R7.reuse, RZ, PT ;  /* 0x000000ff0700720b */ /* 0x040fe20003f0d000 */
[----:B------:R-:W1:Y:S02]  /*18e0*/  MUFU.RCP R9, R10 ;  /* 0x0000000a00097308 */ /* 0x000e640000001000 */
[----:B------:R-:W-:Y:S01]  /*18f0*/  @!P4 FMUL R8, R8, 16777216 ;  /* 0x4b8000000808c820 */ /* 0x000fe20000400000 */
[----:B0-----:R-:W-:-:S04]  /*1900*/  FADD R17, R7, R12 ;  /* 0x0000000c07117221 */ /* 0x001fc80000000000 */
[C---:B------:R-:W-:Y:S01]  /*1910*/  FMUL R14, R17.reuse, 0.25 ;  /* 0x3e800000110e7820 */ /* 0x040fe20000400000 */
[----:B------:R-:W-:Y:S01]  /*1920*/  FSETP.GEU.AND P4, PT, |R17|, 1.175494350822287508e-38, PT ;  /* 0x008000001100780b */ /* 0x000fe20003f8e200 */
[----:B-1----:R-:W-:Y:S01]  /*1930*/  FMUL R9, R9, R8 ;  /* 0x0000000809097220 */ /* 0x002fe20000400000 */
[----:B------:R-:W-:-:S04]  /*1940*/  FMUL R8, R5, R5 ;  /* 0x0000000505087220 */ /* 0x000fc80000400000 */
[----:B------:R-:W-:Y:S01]  /*1950*/  FSEL R9, R9, RZ, P0 ;  /* 0x000000ff09097208 */ /* 0x000fe20000000000 */
[----:B------:R-:W-:Y:S01]  /*1960*/  FMUL R8, R23, R8 ;  /* 0x0000000817087220 */ /* 0x000fe20000400000 */
[----:B------:R-:W-:-:S03]  /*1970*/  FSETP.GT.AND P0, PT, |R17|, 8.50705917302346158658e+37, PT ;  /* 0x7e8000001100780b */ /* 0x000fc60003f04200 */
[----:B------:R-:W-:Y:S01]  /*1980*/  FFMA R5, R5, R9, R22 ;  /* 0x0000000905057223 */ /* 0x000fe20000000016 */
[----:B------:R-:W-:Y:S01]  /*1990*/  FSEL R14, R14, R17, P0 ;  /* 0x000000110e0e7208 */ /* 0x000fe20000000000 */
[----:B------:R-:W-:-:S03]  /*19a0*/  FFMA R2, R9, R8, R2 ;  /* 0x0000000809027223 */ /* 0x000fc60000000002 */
[----:B------:R-:W0:Y:S01]  /*19b0*/  SHFL.BFLY PT, R10, R5, 0x1, 0x1f ;  /* 0x0c201f00050a7f89 */ /* 0x000e2200000e0000 */
[----:B------:R-:W-:-:S03]  /*19c0*/  @!P4 FMUL R14, R14, 16777216 ;  /* 0x4b8000000e0ec820 */ /* 0x000fc60000400000 */
[----:B------:R-:W1:Y:S01]  /*19d0*/  SHFL.BFLY PT, R9, R2, 0x1, 0x1f ;  /* 0x0c201f0002097f89 */ /* 0x000e6200000e0000 */
[----:B------:R-:W2:Y:S01]  /*19e0*/  MUFU.RCP R11, R14 ;  /* 0x0000000e000b7308 */ /* 0x000ea20000001000 */
[----:B------:R-:W-:Y:S01]  /*19f0*/  @P0 FMUL R12, R12, 0.25 ;  /* 0x3e8000000c0c0820 */ /* 0x000fe20000400000 */
[----:B------:R-:W-:-:S03]  /*1a00*/  LOP3.LUT P0, RZ, R20, 0x3, RZ, 0xc0, !PT ;  /* 0x0000000314ff7812 */ /* 0x000fc6000780c0ff */
[----:B------:R-:W-:Y:S01]  /*1a10*/  @!P4 FMUL R12, R12, 16777216 ;  /* 0x4b8000000c0cc820 */ /* 0x000fe20000400000 */
[----:B------:R-:W-:Y:S02]  /*1a20*/  FSETP.NEU.AND P4, PT, R17, RZ, PT ;  /* 0x000000ff1100720b */ /* 0x000fe40003f8d000 */
[----:B------:R-:W-:Y:S01]  /*1a30*/  ISETP.LT.AND P0, PT, R20, 0x4, !P0 ;  /* 0x000000041400780c */ /* 0x000fe20004701270 */
[----:B--2---:R-:W-:Y:S01]  /*1a40*/  FMUL R11, R11, R12 ;  /* 0x0000000c0b0b7220 */ /* 0x004fe20000400000 */
[----:B0-----:R-:W-:-:S04]  /*1a50*/  FADD R10, -R5, R10 ;  /* 0x0000000a050a7221 */ /* 0x001fc80000000100 */
[----:B------:R-:W-:-:S07]  /*1a60*/  FSEL R11, R11, RZ, P4 ;  /* 0x000000ff0b0b7208 */ /* 0x000fce0002000000 */
[----:B------:R0:W-:Y:S01]  /*1a70*/  @P0 STS [R20.X4+0x20], R17 ;  /* 0x0000201114000388 */ /* 0x0001e20000004800 */
[----:B------:R-:W-:Y:S01]  /*1a80*/  FMUL R12, R10, R10 ;  /* 0x0000000a0a0c7220 */ /* 0x000fe20000400000 */
[----:B-1----:R-:W-:Y:S01]  /*1a90*/  FADD R8, R2, R9 ;  /* 0x0000000902087221 */ /* 0x002fe20000000000 */
[----:B------:R-:W-:Y:S01]  /*1aa0*/  LOP3.LUT R2, R20, 0x7f, RZ, 0xc0, !PT ;  /* 0x0000007f14027812 */ /* 0x000fe200078ec0ff */
[----:B------:R-:W-:Y:S01]  /*1ab0*/  FFMA R5, R10, R11, R5 ;  /* 0x0000000b0a057223 */ /* 0x000fe20000000005 */
[----:B------:R-:W-:-:S03]  /*1ac0*/  FMUL R12, R7, R12 ;  /* 0x0000000c070c7220 */ /* 0x000fc60000400000 */
[----:B------:R-:W-:Y:S01]  /*1ad0*/  IMAD.WIDE.U32 R48, R2, R49, c[0x0][0x170] ;  /* 0x00005c0002307625 */ /* 0x000fe200078e0031 */
[----:B------:R-:W-:Y:S01]  /*1ae0*/  FFMA R7, R11, R12, R8 ;  /* 0x0000000c0b077223 */ /* 0x000fe20000000008 */
[----:B------:R-:W-:Y:S01]  /*1af0*/  @P0 STS [R20.X4], R5 ;  /* 0x0000000514000388 */ /* 0x000fe20000004800 */
[----:B------:R-:W-:Y:S01]  /*1b00*/  IADD3 R50, R50, 0x400, RZ ;  /* 0x0000040032327810 */ /* 0x000fe20007ffe0ff */
[----:B------:R-:W-:Y:S02]  /*1b10*/  IMAD.WIDE.U32 R44, R2, R45, c[0x0][0x168] ;  /* 0x00005a00022c7625 */ /* 0x000fe400078e002d */
[----:B------:R1:W-:Y:S04]  /*1b20*/  @P0 STS [R20.X4+0x10], R7 ;  /* 0x0000100714000388 */ /* 0x0003e80000004800 */
[----:B------:R-:W-:Y:S01]  /*1b30*/  BAR.SYNC.DEFER_BLOCKING 0x0 ;  /* 0x0000000000007b1d */ /* 0x000fe20000010000 */
[----:B0-----:R-:W-:Y:S01]  /*1b40*/  CS2R R16, SRZ ;  /* 0x0000000000107805 */ /* 0x001fe2000001ff00 */
[----:B------:R-:W-:Y:S01]  /*1b50*/  CS2R R18, SRZ ;  /* 0x0000000000127805 */ /* 0x000fe2000001ff00 */
[----:B------:R-:W-:-:S03]  /*1b60*/  IMAD.WIDE R36, R50, R51, c[0x0][0x160] ;  /* 0x0000580032247625 */ /* 0x000fc600078e0233 */
[----:B------:R-:W2:Y:S04]  /*1b70*/  LDG.E.EL.128 R8, [R48.64+0x1800] ;  /* 0x0018000430087981 */ /* 0x000ea8000c2e1d00 */
[----:B------:R-:W3:Y:S04]  /*1b80*/  LDG.E.EL.128 R12, [R44.64+0x3000] ;  /* 0x003000042c0c7981 */ /* 0x000ee8000c2e1d00 */
[----:B-1----:R-:W4:Y:S04]  /*1b90*/  LDG.E.EL.128 R20, [R48.64] ;  /* 0x0000000430147981 */ /* 0x002f28000c2e1d00 */
[----:B------:R0:W5:Y:S04]  /*1ba0*/  @!P1 LDG.E.EF.128 R16, [R36.64] ;  /* 0x0000000424109981 */ /* 0x000168000c0e1d00 */
[----:B------:R-:W5:Y:S04]  /*1bb0*/  LDG.E.EL.128 R24, [R44.64] ;  /* 0x000000042c187981 */ /* 0x000f68000c2e1d00 */
[----:B------:R-:W5:Y:S04]  /*1bc0*/  LDG.E.EL.128 R32, [R44.64+0x10] ;  /* 0x000010042c207981 */ /* 0x000f68000c2e1d00 */
[----:B------:R-:W5:Y:S04]  /*1bd0*/  LDG.E.EL.128 R28, [R44.64+0x3010] ;  /* 0x003010042c1c7981 */ /* 0x000f68000c2e1d00 */
[----:B------:R-:W1:Y:S04]  /*1be0*/  LDS R7, [0x10] ;  /* 0x00001000ff077984 */ /* 0x000e680000000800 */
[----:B------:R-:W2:Y:S01]  /*1bf0*/  LDS R5, [RZ] ;  /* 0x00000000ff057984 */ /* 0x000ea20000000800 */
[----:B0-----:R-:W-:-:S04]  /*1c00*/  IMAD.MOV.U32 R36, RZ, RZ, 0x39aaaaab ;  /* 0x39aaaaabff247424 */ /* 0x001fc800078e00ff */
[----:B-1----:R-:W-:-:S06]  /*1c10*/  FFMA R7, R7, R36, 9.9999999747524270788e-07 ;  /* 0x358637bd07077423 */ /* 0x002fcc0000000024 */
[----:B------:R-:W0:Y:S01]  /*1c20*/  MUFU.RSQ R7, R7 ;  /* 0x0000000700077308 */ /* 0x000e220000001400 */
[----:B------:R-:W-:Y:S01]  /*1c30*/  IMAD.WIDE R50, R50, R51, c[0x0][0x178] ;  /* 0x00005e0032327625 */ /* 0x000fe200078e0233 */
[----:B--2---:R-:W-:-:S03]  /*1c40*/  PRMT R38, R9, 0x7632, R38 ;  /* 0x0000763209267816 */ /* 0x004fc60000000026 */
[----:B------:R-:W-:Y:S02]  /*1c50*/  IMAD.U32 R39, R8, 0x10000, RZ ;  /* 0x0001000008277824 */ /* 0x000fe400078e00ff */
[----:B------:R-:W-:Y:S02]  /*1c60*/  IMAD.U32 R38, R38, 0x10000, RZ ;  /* 0x0001000026267824 */ /* 0x000fe400078e00ff */
[----:B---3--:R-:W-:Y:S01]  /*1c70*/  FADD R12, R12, R39 ;  /* 0x000000270c0c7221 */ /* 0x008fe20000000000 */
[----:B------:R-:W-:Y:S01]  /*1c80*/  IMAD.U32 R39, R9, 0x10000, RZ ;  /* 0x0001000009277824 */ /* 0x000fe200078e00ff */
[----:B------:R-:W-:Y:S01]  /*1c90*/  FADD R15, R15, R38 ;  /* 0x000000260f0f7221 */ /* 0x000fe20000000000 */
[----:B----4-:R-:W-:Y:S02]  /*1ca0*/  IMAD.U32 R9, R20, 0x10000, RZ ;  /* 0x0001000014097824 */ /* 0x010fe400078e00ff */
[C---:B-----5:R-:W-:Y:S01]  /*1cb0*/  IMAD.U32 R38, R16.reuse, 0x10000, RZ ;  /* 0x0001000010267824 */ /* 0x060fe200078e00ff */
[----:B------:R-:W-:-:S02]  /*1cc0*/  PRMT R20, R16, 0x7632, R20 ;  /* 0x0000763210147816 */ /* 0x000fc40000000014 */
[----:B------:R-:W-:Y:S01]  /*1cd0*/  PRMT R8, R8, 0x7632, R8 ;  /* 0x0000763208087816 */ /* 0x000fe20000000008 */
[----:B------:R-:W-:Y:S01]  /*1ce0*/  FADD R38, -R5, R38 ;  /* 0x0000002605267221 */ /* 0x000fe20000000100 */
[----:B------:R-:W-:Y:S01]  /*1cf0*/  PRMT R36, R20, 0x7632, R36 ;  /* 0x0000763214247816 */ /* 0x000fe20000000024 */
[----:B------:R-:W-:Y:S01]  /*1d00*/  FADD R14, R14, R39 ;  /* 0x000000270e0e7221 */ /* 0x000fe20000000000 */
[----:B------:R-:W-:Y:S01]  /*1d10*/  FADD R24, R24, R9 ;  /* 0x0000000918187221 */ /* 0x000fe20000000000 */
[----:B------:R-:W-:Y:S01]  /*1d20*/  FADD R12, R12, 1 ;  /* 0x3f8000000c0c7421 */ /* 0x000fe20000000000 */
[----:B0-----:R-:W-:Y:S01]  /*1d30*/  FMUL R39, R7, R38 ;  /* 0x0000002607277220 */ /* 0x001fe20000400000 */
[----:B------:R-:W-:Y:S02]  /*1d40*/  IMAD.U32 R8, R8, 0x10000, RZ ;  /* 0x0001000008087824 */ /* 0x000fe400078e00ff */
[----:B------:R-:W-:Y:S01]  /*1d50*/  IMAD.U32 R40, R36, 0x10000, RZ ;  /* 0x0001000024287824 */ /* 0x000fe200078e00ff */
[----:B------:R-:W-:Y:S01]  /*1d60*/  FFMA R39, R39, R12, R24 ;  /* 0x0000000c27277223 */ /* 0x000fe20000000018 */
[----:B------:R-:W-:-:S02]  /*1d70*/  IMAD.U32 R37, R21, 0x10000, RZ ;  /* 0x0001000015257824 */ /* 0x000fc400078e00ff */
[----:B------:R-:W-:Y:S01]  /*1d80*/  IMAD.U32 R36, R17, 0x10000, RZ ;  /* 0x0001000011247824 */ /* 0x000fe200078e00ff */
[----:B------:R-:W-:Y:S01]  /*1d90*/  PRMT R12, R23, 0x7632, R12 ;  /* 0x00007632170c7816 */ /* 0x000fe2000000000c */
[--C-:B------:R-:W-:Y:S01]  /*1da0*/  FADD R13, R13, R8.reuse ;  /* 0x000000080d0d7221 */ /* 0x100fe20000000000 */
[C---:B------:R-:W-:Y:S01]  /*1db0*/  PRMT R8, R19.reuse, 0x7632, R8 ;  /* 0x0000763213087816 */ /* 0x040fe20000000008 */
[----:B------:R-:W-:Y:S01]  /*1dc0*/  IMAD.U32 R16, R19, 0x10000, RZ ;  /* 0x0001000013107824 */ /* 0x000fe200078e00ff */
[----:B------:R-:W-:Y:S01]  /*1dd0*/  FADD R26, R26, R37 ;  /* 0x000000251a1a7221 */ /* 0x000fe20000000000 */
[----:B------:R-:W-:Y:S01]  /*1de0*/  FADD R36, -R5, R36 ;  /* 0x0000002405247221 */ /* 0x000fe20000000100 */
[----:B------:R-:W-:Y:S02]  /*1df0*/  PRMT R19, R17, 0x7632, R19 ;  /* 0x0000763211137816 */ /* 0x000fe40000000013 */
[----:B------:R-:W-:Y:S01]  /*1e00*/  PRMT R37, R21, 0x7632, R37 ;  /* 0x0000763215257816 */ /* 0x000fe20000000025 */
[C---:B------:R-:W-:Y:S01]  /*1e10*/  IMAD.U32 R21, R10.reuse, 0x10000, RZ ;  /* 0x000100000a157824 */ /* 0x040fe200078e00ff */
[----:B------:R-:W-:Y:S01]  /*1e20*/  PRMT R17, R10, 0x7632, R17 ;  /* 0x000076320a117816 */ /* 0x000fe20000000011 */
[----:B------:R-:W-:Y:S01]  /*1e30*/  IMAD.U32 R12, R12, 0x10000, RZ ;  /* 0x000100000c0c7824 */ /* 0x000fe200078e00ff */
[----:B------:R-:W-:Y:S01]  /*1e40*/  PRMT R10, R11, 0x7632, R10 ;  /* 0x000076320b0a7816 */ /* 0x000fe2000000000a */
[----:B------:R-:W-:Y:S01]  /*1e50*/  FADD R14, R14, 1 ;  /* 0x3f8000000e0e7421 */ /* 0x000fe20000000000 */
[----:B------:R-:W-:Y:S01]  /*1e60*/  PRMT R9, R18, 0x7632, R9 ;  /* 0x0000763212097816 */ /* 0x000fe20000000009 */
[----:B------:R-:W-:Y:S01]  /*1e70*/  FMUL R41, R7, R36 ;  /* 0x0000002407297220 */ /* 0x000fe20000400000 */
[----:B------:R-:W-:Y:S01]  /*1e80*/  IMAD.U32 R24, R19, 0x10000, RZ ;  /* 0x0001000013187824 */ /* 0x000fe200078e00ff */
[----:B------:R-:W-:Y:S01]  /*1e90*/  FADD R35, R35, R12 ;  /* 0x0000000c23237221 */ /* 0x000fe20000000000 */
[----:B------:R-:W-:Y:S01]  /*1ea0*/  PRMT R19, R22, 0x7632, R19 ;  /* 0x0000763216137816 */ /* 0x000fe20000000013 */
[----:B------:R-:W-:Y:S01]  /*1eb0*/  FFMA R41, R41, R14, R26 ;  /* 0x0000000e29297223 */ /* 0x000fe2000000001a */
[----:B------:R-:W-:-:S02]  /*1ec0*/  IMAD.U32 R10, R10, 0x10000, RZ ;  /* 0x000100000a0a7824 */ /* 0x000fc400078e00ff */
[----:B------:R-:W-:Y:S02]  /*1ed0*/  IMAD.U32 R12, R8, 0x10000, RZ ;  /* 0x00010000080c7824 */ /* 0x000fe400078e00ff */
[----:B------:R-:W-:Y:S02]  /*1ee0*/  IMAD.U32 R18, R18, 0x10000, RZ ;  /* 0x0001000012127824 */ /* 0x000fe400078e00ff */
[----:B------:R-:W-:Y:S02]  /*1ef0*/  IMAD.U32 R11, R11, 0x10000, RZ ;  /* 0x000100000b0b7824 */ /* 0x000fe400078e00ff */
[----:B------:R-:W-:Y:S02]  /*1f00*/  IMAD.U32 R20, R20, 0x10000, RZ ;  /* 0x0001000014147824 */ /* 0x000fe400078e00ff */
[----:B------:R-:W-:Y:S02]  /*1f10*/  IMAD.U32 R14, R17, 0x10000, RZ ;  /* 0x00010000110e7824 */ /* 0x000fe400078e00ff */
[----:B------:R-:W-:Y:S01]  /*1f20*/  IMAD.U32 R8, R9, 0x10000, RZ ;  /* 0x0001000009087824 */ /* 0x000fe200078e00ff */
[----:B------:R-:W-:Y:S01]  /*1f30*/  FADD R25, R25, R40 ;  /* 0x0000002819197221 */ /* 0x000fe20000000000 */
[----:B------:R-:W-:Y:S01]  /*1f40*/  FADD R36, R13, 1 ;  /* 0x3f8000000d247421 */ /* 0x000fe20000000000 */
[----:B------:R-:W-:Y:S01]  /*1f50*/  FADD R31, R31, R10 ;  /* 0x0000000a1f1f7221 */ /* 0x000fe20000000000 */
[----:B------:R-:W-:Y:S01]  /*1f60*/  IMAD.U32 R40, R37, 0x10000, RZ ;  /* 0x0001000025287824 */ /* 0x000fe200078e00ff */
[----:B------:R-:W-:Y:S01]  /*1f70*/  FADD R20, -R5, R20 ;  /* 0x0000001405147221 */ /* 0x000fe20000000100 */
[----:B------:R-:W-:Y:S01]  /*1f80*/  IMAD.U32 R23, R23, 0x10000, RZ ;  /* 0x0001000017177824 */ /* 0x000fe200078e00ff */
[----:B------:R-:W-:Y:S01]  /*1f90*/  FADD R24, -R5, R24 ;  /* 0x0000001805187221 */ /* 0x000fe20000000100 */
[----:B------:R-:W-:Y:S01]  /*1fa0*/  IMAD.U32 R13, R22, 0x10000, RZ ;  /* 0x00010000160d7824 */ /* 0x000fe200078e00ff */
[----:B------:R-:W-:Y:S01]  /*1fb0*/  FADD R21, R28, R21 ;  /* 0x000000151c157221 */ /* 0x000fe20000000000 */
[----:B------:R-:W-:Y:S01]  /*1fc0*/  FADD R11, R30, R11 ;  /* 0x0000000b1e0b7221 */ /* 0x000fe20000000000 */
[----:B------:R-:W-:Y:S01]  /*1fd0*/  FADD R29, R29, R14 ;  /* 0x0000000e1d1d7221 */ /* 0x000fe20000000000 */
[----:B------:R-:W-:Y:S01]  /*1fe0*/  IMAD.U32 R10, R19, 0x10000, RZ ;  /* 0x00010000130a7824 */ /* 0x000fe200078e00ff */
[C---:B------:R-:W-:Y:S01]  /*1ff0*/  FADD R16, -R5.reuse, R16 ;  /* 0x0000001005107221 */ /* 0x040fe20000000100 */
[C---:B------:R-:W-:Y:S01]  /*2000*/  FADD R18, -R5.reuse, R18 ;  /* 0x0000001205127221 */ /* 0x040fe20000000100 */
[C---:B------:R-:W-:Y:S01]  /*2010*/  FADD R12, -R5.reuse, R12 ;  /* 0x0000000c050c7221 */ /* 0x040fe20000000100 */
[----:B------:R-:W-:Y:S01]  /*2020*/  FADD R8, -R5, R8 ;  /* 0x0000000805087221 */ /* 0x000fe20000000100 */
[----:B------:R-:W-:Y:S01]  /*2030*/  FADD R27, R27, R40 ;  /* 0x000000281b1b7221 */ /* 0x000fe20000000000 */
[----:B------:R-:W-:Y:S01]  /*2040*/  FADD R15, R15, 1 ;  /* 0x3f8000000f0f7421 */ /* 0x000fe20000000000 */
[C---:B------:R-:W-:Y:S01]  /*2050*/  FMUL R20, R7.reuse, R20 ;  /* 0x0000001407147220 */ /* 0x040fe20000400000 */
[----:B------:R-:W-:Y:S01]  /*2060*/  FMUL R24, R7, R24 ;  /* 0x0000001807187220 */ /* 0x000fe20000400000 */
[----:B------:R-:W-:Y:S01]  /*2070*/  FADD R23, R34, R23 ;  /* 0x0000001722177221 */ /* 0x000fe20000000000 */
[----:B------:R-:W-:Y:S01]  /*2080*/  FADD R13, R32, R13 ;  /* 0x0000000d200d7221 */ /* 0x000fe20000000000 */
[----:B------:R-:W-:Y:S01]  /*2090*/  FADD R33, R33, R10 ;  /* 0x0000000a21217221 */ /* 0x000fe20000000000 */
[C---:B------:R-:W-:Y:S01]  /*20a0*/  FMUL R16, R7.reuse, R16 ;  /* 0x0000001007107220 */ /* 0x040fe20000400000 */
[----:B------:R-:W-:Y:S01]  /*20b0*/  FMUL R18, R7, R18 ;  /* 0x0000001207127220 */ /* 0x000fe20000400000 */
[----:B------:R-:W-:Y:S01]  /*20c0*/  FADD R21, R21, 1 ;  /* 0x3f80000015157421 */ /* 0x000fe20000000000 */
[----:B------:R-:W-:Y:S01]  /*20d0*/  FADD R11, R11, 1 ;  /* 0x3f8000000b0b7421 */ /* 0x000fe20000000000 */
[C---:B------:R-:W-:Y:S01]  /*20e0*/  FMUL R12, R7.reuse, R12 ;  /* 0x0000000c070c7220 */ /* 0x040fe20000400000 */
[----:B------:R-:W-:Y:S01]  /*20f0*/  FMUL R8, R7, R8 ;  /* 0x0000000807087220 */ /* 0x000fe20000400000 */
[----:B------:R-:W-:Y:S01]  /*2100*/  FADD R29, R29, 1 ;  /* 0x3f8000001d1d7421 */ /* 0x000fe20000000000 */
[----:B------:R-:W-:Y:S01]  /*2110*/  FADD R31, R31, 1 ;  /* 0x3f8000001f1f7421 */ /* 0x000fe20000000000 */
[----:B------:R-:W-:Y:S01]  /*2120*/  FFMA R36, R20, R36, R25 ;  /* 0x0000002414247223 */ /* 0x000fe20000000019 */
[----:B------:R-:W-:Y:S01]  /*2130*/  FFMA R40, R24, R15, R27 ;  /* 0x0000000f18287223 */ /* 0x000fe2000000001b */
[----:B------:R-:W-:Y:S01]  /*2140*/  FFMA R37, R16, R11, R23 ;  /* 0x0000000b10257223 */ /* 0x000fe20000000017 */
[----:B------:R-:W-:Y:S01]  /*2150*/  FFMA R43, R18, R21, R13 ;  /* 0x00000015122b7223 */ /* 0x000fe2000000000d */
[----:B------:R-:W-:Y:S01]  /*2160*/  FFMA R42, R8, R29, R33 ;  /* 0x0000001d082a7223 */ /* 0x000fe20000000021 */
[----:B------:R-:W-:Y:S01]  /*2170*/  FFMA R38, R12, R31, R35 ;  /* 0x0000001f0c267223 */ /* 0x000fe20000000023 */
[----:B------:R-:W-:Y:S01]  /*2180*/  F2FP.BF16.PACK_AB R33, R40, R41 ;  /* 0x000000292821723e */ /* 0x000fe200000010ff */
[----:B------:R-:W-:Y:S01]  /*2190*/  CS2R R12, SRZ ;  /* 0x00000000000c7805 */ /* 0x000fe2000001ff00 */
[----:B------:R-:W-:Y:S01]  /*21a0*/  F2FP.BF16.PACK_AB R32, R36, R39 ;  /* 0x000000272420723e */ /* 0x000fe200000010ff */
[----:B------:R-:W-:Y:S01]  /*21b0*/  CS2R R14, SRZ ;  /* 0x00000000000e7805 */ /* 0x000fe2000001ff00 */
[----:B------:R-:W-:-:S02]  /*21c0*/  F2FP.BF16.PACK_AB R34, R42, R43 ;  /* 0x0000002b2a22723e */ /* 0x000fc400000010ff */
[----:B------:R-:W-:-:S05]  /*21d0*/  F2FP.BF16.PACK_AB R35, R38, R37 ;  /* 0x000000252623723e */ /* 0x000fca00000010ff */
[----:B------:R0:W-:Y:S04]  /*21e0*/  @!P1 STG.E.128 [R50.64], R32 ;  /* 0x0000002032009986 */ /* 0x0001e8000c101d04 */
[----:B------:R1:W2:Y:S04]  /*21f0*/  @!P1 LDG.E.EF.128 R12, [R46.64] ;  /* 0x000000042e0c9981 */ /* 0x0002a8000c0e1d00 */
[----:B------:R-:W3:Y:S04]  /*2200*/  LDG.E.EL.128 R8, [R48.64+0x2000] ;  /* 0x0020000430087981 */ /* 0x000ee8000c2e1d00 */
[----:B------:R-:W4:Y:S04]  /*2210*/  LDG.E.EL.128 R16, [R48.64+0x800] ;  /* 0x0008000430107981 */ /* 0x000f28000c2e1d00 */
[----:B------:R2:W5:Y:S04]  /*2220*/  LDG.E.EL.128 R20, [R44.64+0x4010] ;  /* 0x004010042c147981 */ /* 0x000568000c2e1d00 */
[----:B------:R2:W5:Y:S04]  /*2230*/  LDG.E.EL.128 R24, [R44.64+0x1010] ;  /* 0x001010042c187981 */ /* 0x000568000c2e1d00 */
[----:B0-----:R2:W5:Y:S04]  /*2240*/  LDG.E.EL.128 R32, [R44.64+0x1000] ;  /* 0x001000042c207981 */ /* 0x001568000c2e1d00 */
[----:B------:R2:W5:Y:S01]  /*2250*/  LDG.E.EL.128 R28, [R44.64+0x4000] ;  /* 0x004000042c1c7981 */ /* 0x000562000c2e1d00 */
[----:B-1----:R-:W-:-:S02]  /*2260*/  IADD3 R47, R6, 0x400, RZ ;  /* 0x00000400062f7810 */ /* 0x002fc40007ffe0ff */
[----:B------:R-:W-:Y:S02]  /*2270*/  FSETP.GEU.AND P5, PT, R43, -INF , PT ;  /* 0xff8000002b00780b */ /* 0x000fe40003fae000 */
[C---:B------:R-:W-:Y:S02]  /*2280*/  FSETP.GEU.AND P4, PT, R42.reuse, -INF , PT ;  /* 0xff8000002a00780b */ /* 0x040fe40003f8e000 */
[----:B------:R-:W-:Y:S01]  /*2290*/  FSETP.GT.AND P6, PT, R42, +INF , PT ;  /* 0x7f8000002a00780b */ /* 0x000fe20003fc4000 */
[----:B--2---:R-:W-:Y:S02]  /*22a0*/  IMAD.U32 R44, R15, 0x10000, RZ ;  /* 0x000100000f2c7824 */ /* 0x004fe400078e00ff */
[----:B---3--:R-:W-:Y:S02]  /*22b0*/  IMAD.U32 R53, R11, 0x10000, RZ ;  /* 0x000100000b357824 */ /* 0x008fe400078e00ff */
[----:B------:R-:W-:Y:S01]  /*22c0*/  FADD R44, -R5, R44 ;  /* 0x0000002c052c7221 */ /* 0x000fe20000000100 */
[C---:B----4-:R-:W-:Y:S01]  /*22d0*/  PRMT R45, R19.reuse, 0x7632, R45 ;  /* 0x00007632132d7816 */ /* 0x050fe2000000002d */
[----:B------:R-:W-:Y:S01]  /*22e0*/  IMAD.U32 R49, R19, 0x10000, RZ ;  /* 0x0001000013317824 */ /* 0x000fe200078e00ff */
[----:B------:R-:W-:Y:S01]  /*22f0*/  PRMT R51, R11, 0x7632, R51 ;  /* 0x000076320b337816 */ /* 0x000fe20000000033 */
[----:B------:R-:W-:Y:S01]  /*2300*/  IMAD.U32 R19, R18, 0x10000, RZ ;  /* 0x0001000012137824 */ /* 0x000fe200078e00ff */
[----:B-----5:R-:W-:Y:S01]  /*2310*/  FADD R22, R22, R53 ;  /* 0x0000003516167221 */ /* 0x020fe20000000000 */
[----:B------:R-:W-:-:S02]  /*2320*/  IMAD.U32 R11, R10, 0x10000, RZ ;  /* 0x000100000a0b7824 */ /* 0x000fc400078e00ff */
[----:B------:R-:W-:Y:S01]  /*2330*/  IMAD.U32 R48, R45, 0x10000, RZ ;  /* 0x000100002d307824 */ /* 0x000fe200078e00ff */
[----:B------:R-:W-:Y:S01]  /*2340*/  FADD R24, R24, R19 ;  /* 0x0000001318187221 */ /* 0x000fe20000000000 */
[----:B------:R-:W-:Y:S01]  /*2350*/  FMUL R45, R7, R44 ;  /* 0x0000002c072d7220 */ /* 0x000fe20000400000 */
[----:B------:R-:W-:Y:S01]  /*2360*/  PRMT R50, R10, 0x7632, R50 ;  /* 0x000076320a327816 */ /* 0x000fe20000000032 */
[----:B------:R-:W-:Y:S01]  /*2370*/  FADD R44, R22, 1 ;  /* 0x3f800000162c7421 */ /* 0x000fe20000000000 */
[C---:B------:R-:W-:Y:S01]  /*2380*/  PRMT R18, R9.reuse, 0x7632, R18 ;  /* 0x0000763209127816 */ /* 0x040fe20000000012 */
[----:B------:R-:W-:Y:S01]  /*2390*/  IMAD.U32 R19, R9, 0x10000, RZ ;  /* 0x0001000009137824 */ /* 0x000fe200078e00ff */
[--C-:B------:R-:W-:Y:S01]  /*23a0*/  FADD R20, R20, R11.reuse ;  /* 0x0000000b14147221 */ /* 0x100fe20000000000 */
[----:B------:R-:W-:Y:S01]  /*23b0*/  IMAD.U32 R10, R51, 0x10000, RZ ;  /* 0x00010000330a7824 */ /* 0x000fe200078e00ff */
[C---:B------:R-:W-:Y:S01]  /*23c0*/  PRMT R22, R8.reuse, 0x7632, R22 ;  /* 0x0000763208167816 */ /* 0x040fe20000000016 */
[----:B------:R-:W-:Y:S01]  /*23d0*/  IMAD.U32 R9, R8, 0x10000, RZ ;  /* 0x0001000008097824 */ /* 0x000fe200078e00ff */
[----:B------:R-:W-:-:S02]  /*23e0*/  PRMT R11, R15, 0x7632, R11 ;  /* 0x000076320f0b7816 */ /* 0x000fc4000000000b */
[----:B------:R-:W-:Y:S01]  /*23f0*/  PRMT R8, R17, 0x7632, R8 ;  /* 0x0000763211087816 */ /* 0x000fe20000000008 */
[--C-:B------:R-:W-:Y:S01]  /*2400*/  FADD R23, R23, R10.reuse ;  /* 0x0000000a17177221 */ /* 0x100fe20000000000 */
[----:B------:R-:W-:Y:S01]  /*2410*/  FADD R26, R26, R49 ;  /* 0x000000311a1a7221 */ /* 0x000fe20000000000 */
[C---:B------:R-:W-:Y:S01]  /*2420*/  PRMT R15, R14.reuse, 0x7632, R15 ;  /* 0x000076320e0f7816 */ /* 0x040fe2000000000f */
[----:B------:R-:W-:Y:S01]  /*2430*/  IMAD.U32 R46, R14, 0x10000, RZ ;  /* 0x000100000e2e7824 */ /* 0x000fe200078e00ff */
[C---:B------:R-:W-:Y:S01]  /*2440*/  PRMT R10, R13.reuse, 0x7632, R10 ;  /* 0x000076320d0a7816 */ /* 0x040fe2000000000a */
[----:B------:R-:W-:Y:S01]  /*2450*/  IMAD.U32 R14, R13, 0x10000, RZ ;  /* 0x000100000d0e7824 */ /* 0x000fe200078e00ff */
[----:B------:R-:W-:Y:S01]  /*2460*/  PRMT R13, R12, 0x7632, R13 ;  /* 0x000076320c0d7816 */ /* 0x000fe2000000000d */
[----:B------:R-:W-:Y:S02]  /*2470*/  IMAD.U32 R52, R11, 0x10000, RZ ;  /* 0x000100000b347824 */ /* 0x000fe400078e00ff */
[----:B------:R-:W-:Y:S01]  /*2480*/  IMAD.U32 R8, R8, 0x10000, RZ ;  /* 0x0001000008087824 */ /* 0x000fe200078e00ff */
[----:B------:R-:W-:Y:S01]  /*2490*/  FFMA R44, R45, R44, R26 ;  /* 0x0000002c2d2c7223 */ /* 0x000fe2000000001a */
[----:B------:R-:W-:Y:S01]  /*24a0*/  IMAD.U32 R50, R50, 0x10000, RZ ;  /* 0x0001000032327824 */ /* 0x000fe200078e00ff */
[----:B------:R-:W-:Y:S01]  /*24b0*/  FADD R27, R27, R48 ;  /* 0x000000301b1b7221 */ /* 0x000fe20000000000 */
[----:B------:R-:W-:Y:S01]  /*24c0*/  PRMT R45, R18, 0x7632, R45 ;  /* 0x00007632122d7816 */ /* 0x000fe2000000002d */
[----:B------:R-:W-:Y:S01]  /*24d0*/  IMAD.U32 R48, R15, 0x10000, RZ ;  /* 0x000100000f307824 */ /* 0x000fe200078e00ff */
[----:B------:R-:W-:Y:S01]  /*24e0*/  PRMT R26, R16, 0x7632, R26 ;  /* 0x00007632101a7816 */ /* 0x000fe2000000001a */
[----:B------:R-:W-:Y:S01]  /*24f0*/  FADD R52, -R5, R52 ;  /* 0x0000003405347221 */ /* 0x000fe20000000100 */
[----:B------:R-:W-:Y:S01]  /*2500*/  FADD R35, R35, R8 ;  /* 0x0000000823237221 */ /* 0x000fe20000000000 */
[----:B------:R-:W-:-:S02]  /*2510*/  IMAD.U32 R12, R12, 0x10000, RZ ;  /* 0x000100000c0c7824 */ /* 0x000fc400078e00ff */
[----:B------:R-:W-:Y:S02]  /*2520*/  IMAD.U32 R18, R18, 0x10000, RZ ;  /* 0x0001000012127824 */ /* 0x000fe400078e00ff */
[----:B------:R-:W-:Y:S02]  /*2530*/  IMAD.U32 R22, R22, 0x10000, RZ ;  /* 0x0001000016167824 */ /* 0x000fe400078e00ff */
[----:B------:R-:W-:Y:S02]  /*2540*/  IMAD.U32 R10, R10, 0x10000, RZ ;  /* 0x000100000a0a7824 */ /* 0x000fe400078e00ff */
[----:B------:R-:W-:Y:S01]  /*2550*/  IMAD.U32 R8, R13, 0x10000, RZ ;  /* 0x000100000d087824 */ /* 0x000fe200078e00ff */
[----:B------:R-:W-:Y:S01]  /*2560*/  FADD R21, R21, R50 ;  /* 0x0000003215157221 */ /* 0x000fe20000000000 */
[----:B------:R-:W-:Y:S01]  /*2570*/  IMAD.U32 R50, R45, 0x10000, RZ ;  /* 0x000100002d327824 */ /* 0x000fe200078e00ff */
[----:B------:R-:W-:Y:S01]  /*2580*/  FADD R48, -R5, R48 ;  /* 0x0000003005307221 */ /* 0x000fe20000000100 */
[----:B------:R-:W-:Y:S01]  /*2590*/  FMUL R52, R7, R52 ;  /* 0x0000003407347220 */ /* 0x000fe20000400000 */
[----:B------:R-:W-:Y:S01]  /*25a0*/  FADD R23, R23, 1 ;  /* 0x3f80000017177421 */ /* 0x000fe20000000000 */
[----:B------:R-:W-:Y:S01]  /*25b0*/  IMAD.U32 R17, R17, 0x10000, RZ ;  /* 0x0001000011117824 */ /* 0x000fe200078e00ff */
[----:B------:R-:W-:Y:S01]  /*25c0*/  FADD R46, -R5, R46 ;  /* 0x0000002e052e7221 */ /* 0x000fe20000000100 */
[----:B------:R-:W-:Y:S01]  /*25d0*/  IMAD.U32 R11, R16, 0x10000, RZ ;  /* 0x00010000100b7824 */ /* 0x000fe200078e00ff */
[----:B------:R-:W-:Y:S01]  /*25e0*/  FADD R19, R30, R19 ;  /* 0x000000131e137221 */ /* 0x000fe20000000000 */
[----:B------:R-:W-:Y:S01]  /*25f0*/  FADD R9, R28, R9 ;  /* 0x000000091c097221 */ /* 0x000fe20000000000 */
[----:B------:R-:W-:Y:S01]  /*2600*/  FADD R31, R31, R18 ;  /* 0x000000121f1f7221 */ /* 0x000fe20000000000 */
[----:B------:R-:W-:Y:S01]  /*2610*/  IMAD.U32 R26, R26, 0x10000, RZ ;  /* 0x000100001a1a7824 */ /* 0x000fe200078e00ff */
[----:B------:R-:W-:Y:S01]  /*2620*/  FADD R29, R29, R22 ;  /* 0x000000161d1d7221 */ /* 0x000fe20000000000 */
[C---:B------:R-:W-:Y:S01]  /*2630*/  FADD R14, -R5.reuse, R14 ;  /* 0x0000000e050e7221 */ /* 0x040fe20000000100 */
[C---:B------:R-:W-:Y:S01]  /*2640*/  FADD R12, -R5.reuse, R12 ;  /* 0x0000000c050c7221 */ /* 0x040fe20000000100 */
[C---:B------:R-:W-:Y:S01]  /*2650*/  FADD R10, -R5.reuse, R10 ;  /* 0x0000000a050a7221 */ /* 0x040fe20000000100 */
[----:B------:R-:W-:Y:S01]  /*2660*/  FADD R8, -R5, R8 ;  /* 0x0000000805087221 */ /* 0x000fe20000000100 */
[----:B------:R-:W-:Y:S01]  /*2670*/  FADD R25, R25, R50 ;  /* 0x0000003219197221 */ /* 0x000fe20000000000 */
[----:B------:R-:W-:Y:S01]  /*2680*/  FMUL R48, R7, R48 ;  /* 0x0000003007307220 */ /* 0x000fe20000400000 */
[----:B------:R-:W-:Y:S01]  /*2690*/  FADD R21, R21, 1 ;  /* 0x3f80000015157421 */ /* 0x000fe20000000000 */
[----:B------:R-:W-:Y:S01]  /*26a0*/  FFMA R45, R52, R23, R27 ;  /* 0x00000017342d7223 */ /* 0x000fe2000000001b */
[----:B------:R-:W-:Y:S01]  /*26b0*/  FMUL R15, R7, R46 ;  /* 0x0000002e070f7220 */ /* 0x000fe20000400000 */
[----:B------:R-:W-:Y:S01]  /*26c0*/  FADD R20, R20, 1 ;  /* 0x3f80000014147421 */ /* 0x000fe20000000000 */
        /* <DEDUP_REMOVED lines=17> */
[----:B------:R-:W-:-:S02]  /*27e0*/  IMAD.MOV.U32 R24, RZ, RZ, 0x2 ;  /* 0x00000002ff187424 */ /* 0x000fc400078e00ff */
[----:B------:R-:W-:Y:S01]  /*27f0*/  IMAD.MOV.U32 R27, RZ, RZ, 0x10 ;  /* 0x00000010ff1b7424 */ /* 0x000fe200078e00ff */
[----:B------:R-:W-:Y:S01]  /*2800*/  F2FP.BF16.PACK_AB R18, R21, R20 ;  /* 0x000000141512723e */ /* 0x000fe200000010ff */
[----:B------:R-:W-:Y:S01]  /*2810*/  IMAD.WIDE R46, R47, R24, c[0x0][0x178] ;  /* 0x00005e002f2e7625 */ /* 0x000fe200078e0218 */
[----:B------:R-:W-:Y:S02]  /*2820*/  F2FP.BF16.PACK_AB R19, R45, R44 ;  /* 0x0000002c2d13723e */ /* 0x000fe400000010ff */
[----:B------:R-:W-:Y:S01]  /*2830*/  F2FP.BF16.PACK_AB R17, R23, R48 ;  /* 0x000000301711723e */ /* 0x000fe200000010ff */
[----:B------:R-:W-:Y:S01]  /*2840*/  IMAD.WIDE.U32 R26, R2, R27, c[0x0][0x170] ;  /* 0x00005c00021a7625 */ /* 0x000fe200078e001b */
[----:B------:R-:W-:-:S03]  /*2850*/  F2FP.BF16.PACK_AB R16, R34, R22 ;  /* 0x000000162210723e */ /* 0x000fc600000010ff */
[----:B------:R-:W-:Y:S02]  /*2860*/  IMAD.MOV.U32 R53, RZ, RZ, 0x20 ;  /* 0x00000020ff357424 */ /* 0x000fe400078e00ff */
[----:B------:R0:W-:Y:S02]  /*2870*/  @!P1 STG.E.128 [R46.64], R16 ;  /* 0x000000102e009986 */ /* 0x0001e4000c101d04 */
[----:B------:R-:W-:Y:S02]  /*2880*/  IMAD.WIDE.U32 R52, R2, R53, c[0x0][0x168] ;  /* 0x00005a0002347625 */ /* 0x000fe400078e0035 */
[----:B------:R1:W2:Y:S04]  /*2890*/  LDG.E.EL.128 R8, [R26.64+0x2800] ;  /* 0x002800041a087981 */ /* 0x0002a8000c2e1d00 */
[----:B------:R-:W3:Y:S04]  /*28a0*/  LDG.E.EL.128 R28, [R52.64+0x5000] ;  /* 0x00500004341c7981 */ /* 0x000ee8000c2e1d00 */
[----:B------:R-:W4:Y:S01]  /*28b0*/  LDG.E.EL.128 R12, [R52.64+0x5010] ;  /* 0x00501004340c7981 */ /* 0x000f22000c2e1d00 */
[----:B------:R-:W-:-:S02]  /*28c0*/  FSEL R33, R43, -INF , P5 ;  /* 0xff8000002b217808 */ /* 0x000fc40002800000 */
[----:B------:R-:W-:Y:S02]  /*28d0*/  FSEL R32, R42, -INF , P4 ;  /* 0xff8000002a207808 */ /* 0x000fe40002000000 */
[----:B------:R-:W-:Y:S02]  /*28e0*/  FSETP.GEU.AND P4, PT, R41, -INF , PT ;  /* 0xff8000002900780b */ /* 0x000fe40003f8e000 */
[----:B------:R-:W-:Y:S02]  /*28f0*/  FSEL R33, R33, -INF , !P1 ;  /* 0xff80000021217808 */ /* 0x000fe40004800000 */
[----:B0-----:R-:W-:Y:S02]  /*2900*/  FSEL R16, R41, -INF , P4 ;  /* 0xff80000029107808 */ /* 0x001fe40002000000 */
[----:B------:R-:W-:Y:S02]  /*2910*/  FSEL R32, R32, -INF , !P1 ;  /* 0xff80000020207808 */ /* 0x000fe40004800000 */
[----:B------:R-:W-:-:S02]  /*2920*/  FSETP.GT.AND P4, PT, R33, R20, PT ;  /* 0x000000142100720b */ /* 0x000fc40003f84000 */
[----:B------:R-:W-:Y:S02]  /*2930*/  FSEL R35, R42, +INF , !P6 ;  /* 0x7f8000002a237808 */ /* 0x000fe40007000000 */
[----:B------:R-:W-:Y:S02]  /*2940*/  FSETP.GT.AND P5, PT, R32, R21, PT ;  /* 0x000000152000720b */ /* 0x000fe40003fa4000 */
[C---:B------:R-:W-:Y:S02]  /*2950*/  FSETP.NAN.AND P6, PT, R33.reuse, R33, PT ;  /* 0x000000212100720b */ /* 0x040fe40003fc8000 */
[----:B------:R-:W-:Y:S02]  /*2960*/  FSEL R18, R33, R20, P4 ;  /* 0x0000001421127208 */ /* 0x000fe40002000000 */
[----:B------:R-:W-:Y:S02]  /*2970*/  FSEL R35, R35, +INF , !P1 ;  /* 0x7f80000023237808 */ /* 0x000fe40004800000 */
[----:B------:R-:W-:-:S02]  /*2980*/  FSETP.GT.AND P4, PT, R43, +INF , PT ;  /* 0x7f8000002b00780b */ /* 0x000fc40003f84000 */
[CC--:B------:R-:W-:Y:S02]  /*2990*/  FSEL R17, R32.reuse, R21.reuse, P5 ;  /* 0x0000001520117208 */ /* 0x0c0fe40002800000 */
[----:B------:R-:W-:Y:S02]  /*29a0*/  @!P1 FSEL R33, R33, R18, P6 ;  /* 0x0000001221219208 */ /* 0x000fe40003000000 */
[----:B------:R-:W-:Y:S02]  /*29b0*/  FSETP.NAN.AND P5, PT, R32, R32, PT ;  /* 0x000000202000720b */ /* 0x000fe40003fa8000 */
[----:B------:R-:W-:Y:S02]  /*29c0*/  FSETP.GEU.AND P6, PT, R35, R21, PT ;  /* 0x000000152300720b */ /* 0x000fe40003fce000 */
[----:B------:R-:W-:Y:S02]  /*29d0*/  FSEL R42, R43, +INF , !P4 ;  /* 0x7f8000002b2a7808 */ /* 0x000fe40006000000 */
[----:B------:R-:W-:-:S02]  /*29e0*/  FSEL R43, R16, -INF , !P1 ;  /* 0xff800000102b7808 */ /* 0x000fc40004800000 */
[----:B------:R-:W-:Y:S02]  /*29f0*/  @!P1 FSEL R32, R32, R17, P5 ;  /* 0x0000001120209208 */ /* 0x000fe40002800000 */
[C---:B------:R-:W-:Y:S02]  /*2a00*/  FSEL R16, R35.reuse, R21, !P6 ;  /* 0x0000001523107208 */ /* 0x040fe40007000000 */
[----:B------:R-:W-:Y:S02]  /*2a10*/  FSETP.NAN.AND P5, PT, R35, R35, PT ;  /* 0x000000232300720b */ /* 0x000fe40003fa8000 */
[----:B------:R-:W-:Y:S02]  /*2a20*/  FSETP.GT.AND P6, PT, R41, +INF , PT ;  /* 0x7f8000002900780b */ /* 0x000fe40003fc4000 */
[----:B------:R-:W-:Y:S02]  /*2a30*/  FSEL R42, R42, +INF , !P1 ;  /* 0x7f8000002a2a7808 */ /* 0x000fe40004800000 */
[----:B------:R-:W-:-:S02]  /*2a40*/  FSETP.GT.AND P4, PT, R43, R48, PT ;  /* 0x000000302b00720b */ /* 0x000fc40003f84000 */
[----:B------:R-:W-:Y:S02]  /*2a50*/  @!P1 FSEL R35, R35, R16, P5 ;  /* 0x0000001023239208 */ /* 0x000fe40002800000 */
[----:B------:R-:W-:Y:S02]  /*2a60*/  FSEL R41, R41, +INF , !P6 ;  /* 0x7f80000029297808 */ /* 0x000fe40007000000 */
[----:B------:R-:W-:Y:S02]  /*2a70*/  FSETP.GEU.AND P5, PT, R42, R20, PT ;  /* 0x000000142a00720b */ /* 0x000fe40003fae000 */
[C---:B------:R-:W-:Y:S02]  /*2a80*/  FSEL R16, R43.reuse, R48, P4 ;  /* 0x000000302b107208 */ /* 0x040fe40002000000 */
[----:B------:R-:W-:Y:S02]  /*2a90*/  FSETP.NAN.AND P6, PT, R43, R43, PT ;  /* 0x0000002b2b00720b */ /* 0x000fe40003fc8000 */
[----:B------:R-:W-:-:S02]  /*2aa0*/  FSEL R46, R41, +INF , !P1 ;  /* 0x7f800000292e7808 */ /* 0x000fc40004800000 */
[C---:B------:R-:W-:Y:S02]  /*2ab0*/  FSETP.NAN.AND P4, PT, R42.reuse, R42, PT ;  /* 0x0000002a2a00720b */ /* 0x040fe40003f88000 */
[----:B------:R-:W-:Y:S02]  /*2ac0*/  FSEL R17, R42, R20, !P5 ;  /* 0x000000142a117208 */ /* 0x000fe40006800000 */
[----:B------:R-:W-:Y:S02]  /*2ad0*/  @!P1 FSEL R43, R43, R16, P6 ;  /* 0x000000102b2b9208 */ /* 0x000fe40003000000 */
[----:B------:R-:W-:Y:S02]  /*2ae0*/  FSETP.GT.AND P6, PT, R39, +INF , PT ;  /* 0x7f8000002700780b */ /* 0x000fe40003fc4000 */
[----:B------:R-:W-:Y:S02]  /*2af0*/  FSETP.GEU.AND P5, PT, R46, R48, PT ;  /* 0x000000302e00720b */ /* 0x000fe40003fae000 */
[----:B------:R-:W-:-:S02]  /*2b00*/  @!P1 FSEL R42, R42, R17, P4 ;  /* 0x000000112a2a9208 */ /* 0x000fc40002000000 */
[C---:B------:R-:W-:Y:S02]  /*2b10*/  FSETP.GEU.AND P4, PT, R39.reuse, -INF , PT ;  /* 0xff8000002700780b */ /* 0x040fe40003f8e000 */
[----:B------:R-:W-:Y:S02]  /*2b20*/  FSEL R41, R39, +INF , !P6 ;  /* 0x7f80000027297808 */ /* 0x000fe40007000000 */
[----:B------:R-:W-:Y:S02]  /*2b30*/  FSETP.GEU.AND P6, PT, R40, -INF , PT ;  /* 0xff8000002800780b */ /* 0x000fe40003fce000 */
[C---:B------:R-:W-:Y:S02]  /*2b40*/  FSEL R17, R46.reuse, R48, !P5 ;  /* 0x000000302e117208 */ /* 0x040fe40006800000 */
[----:B------:R-:W-:Y:S02]  /*2b50*/  FSETP.NAN.AND P5, PT, R46, R46, PT ;  /* 0x0000002e2e00720b */ /* 0x000fe40003fa8000 */
[----:B------:R-:W-:-:S02]  /*2b60*/  FSEL R41, R41, +INF , !P1 ;  /* 0x7f80000029297808 */ /* 0x000fc40004800000 */
[----:B------:R-:W-:Y:S02]  /*2b70*/  FSEL R39, R39, -INF , P4 ;  /* 0xff80000027277808 */ /* 0x000fe40002000000 */
[----:B------:R-:W-:Y:S02]  /*2b80*/  FSEL R16, R40, -INF , P6 ;  /* 0xff80000028107808 */ /* 0x000fe40003000000 */
[----:B------:R-:W-:Y:S02]  /*2b90*/  @!P1 FSEL R46, R46, R17, P5 ;  /* 0x000000112e2e9208 */ /* 0x000fe40002800000 */
[----:B------:R-:W-:Y:S02]  /*2ba0*/  FSETP.GEU.AND P5, PT, R41, R22, PT ;  /* 0x000000162900720b */ /* 0x000fe40003fae000 */
[----:B------:R-:W-:Y:S02]  /*2bb0*/  FSEL R47, R39, -INF , !P1 ;  /* 0xff800000272f7808 */ /* 0x000fe40004800000 */
[----:B------:R-:W-:-:S02]  /*2bc0*/  FSEL R39, R16, -INF , !P1 ;  /* 0xff80000010277808 */ /* 0x000fc40004800000 */
[C---:B------:R-:W-:Y:S02]  /*2bd0*/  FSETP.NAN.AND P4, PT, R41.reuse, R41, PT ;  /* 0x000000292900720b */ /* 0x040fe40003f88000 */
[-C--:B------:R-:W-:Y:S02]  /*2be0*/  FSEL R16, R41, R22.reuse, !P5 ;  /* 0x0000001629107208 */ /* 0x080fe40006800000 */
[-C--:B------:R-:W-:Y:S02]  /*2bf0*/  FSETP.GT.AND P5, PT, R39, R23.reuse, PT ;  /* 0x000000172700720b */ /* 0x080fe40003fa4000 */
[----:B------:R-:W-:Y:S02]  /*2c00*/  FSETP.GT.AND P6, PT, R47, R22, PT ;  /* 0x000000162f00720b */ /* 0x000fe40003fc4000 */
[----:B------:R-:W-:Y:S02]  /*2c10*/  @!P1 FSEL R41, R41, R16, P4 ;  /* 0x0000001029299208 */ /* 0x000fe40002000000 */
[----:B------:R-:W-:-:S02]  /*2c20*/  FSEL R16, R39, R23, P5 ;  /* 0x0000001727107208 */ /* 0x000fc40002800000 */
[C---:B------:R-:W-:Y:S02]  /*2c30*/  FSEL R22, R47.reuse, R22, P6 ;  /* 0x000000162f167208 */ /* 0x040fe40003000000 */
[C---:B------:R-:W-:Y:S02]  /*2c40*/  FSETP.NAN.AND P4, PT, R47.reuse, R47, PT ;  /* 0x0000002f2f00720b */ /* 0x040fe40003f88000 */
[C---:B------:R-:W-:Y:S02]  /*2c50*/  FSETP.GT.AND P5, PT, R40.reuse, +INF , PT ;  /* 0x7f8000002800780b */ /* 0x040fe40003fa4000 */
[----:B------:R-:W-:Y:S02]  /*2c60*/  @!P1 FSEL R47, R47, R22, P4 ;  /* 0x000000162f2f9208 */ /* 0x000fe40002000000 */
[----:B------:R-:W-:Y:S02]  /*2c70*/  FSEL R40, R40, +INF , !P5 ;  /* 0x7f80000028287808 */ /* 0x000fe40006800000 */
[----:B------:R-:W-:-:S02]  /*2c80*/  FSETP.GT.AND P4, PT, R36, +INF , PT ;  /* 0x7f8000002400780b */ /* 0x000fc40003f84000 */
[----:B------:R-:W-:Y:S02]  /*2c90*/  FSEL R40, R40, +INF , !P1 ;  /* 0x7f80000028287808 */ /* 0x000fe40004800000 */
[----:B------:R-:W-:Y:S02]  /*2ca0*/  FSEL R49, R36, +INF , !P4 ;  /* 0x7f80000024317808 */ /* 0x000fe40006000000 */
[-C--:B------:R-:W-:Y:S02]  /*2cb0*/  FSETP.GEU.AND P5, PT, R40, R23.reuse, PT ;  /* 0x000000172800720b */ /* 0x080fe40003fae000 */
[----:B------:R-:W-:Y:S02]  /*2cc0*/  FSEL R49, R49, +INF , !P1 ;  /* 0x7f80000031317808 */ /* 0x000fe40004800000 */
[----:B------:R-:W-:Y:S02]  /*2cd0*/  IADD3 R51, R6, 0x800, RZ ;  /* 0x0000080006337810 */ /* 0x000fe40007ffe0ff */
[----:B------:R-:W-:-:S02]  /*2ce0*/  FSEL R17, R40, R23, !P5 ;  /* 0x0000001728117208 */ /* 0x000fc40006800000 */
[C---:B------:R-:W-:Y:S02]  /*2cf0*/  FSETP.NAN.AND P4, PT, R40.reuse, R40, PT ;  /* 0x000000282800720b */ /* 0x040fe40003f88000 */
[----:B------:R-:W-:Y:S02]  /*2d00*/  FSETP.GEU.AND P5, PT, R49, R34, PT ;  /* 0x000000223100720b */ /* 0x000fe40003fae000 */
[----:B------:R-:W-:Y:S01]  /*2d10*/  FSETP.NAN.AND P6, PT, R39, R39, PT ;  /* 0x000000272700720b */ /* 0x000fe20003fc8000 */
[----:B------:R-:W-:Y:S01]  /*2d20*/  IMAD.WIDE R50, R51, R24, c[0x0][0x160] ;  /* 0x0000580033327625 */ /* 0x000fe200078e0218 */
[----:B------:R-:W-:Y:S01]  /*2d30*/  @!P1 FSEL R40, R40, R17, P4 ;  /* 0x0000001128289208 */ /* 0x000fe20002000000 */
[----:B------:R-:W-:Y:S01]  /*2d40*/  CS2R R20, SRZ ;  /* 0x0000000000147805 */ /* 0x000fe2000001ff00 */
[----:B------:R-:W-:Y:S01]  /*2d50*/  FSEL R24, R49, R34, !P5 ;  /* 0x0000002231187208 */ /* 0x000fe20006800000 */
[----:B------:R-:W-:Y:S01]  /*2d60*/  CS2R R22, SRZ ;  /* 0x0000000000167805 */ /* 0x000fe2000001ff00 */
[----:B------:R-:W-:-:S02]  /*2d70*/  @!P1 FSEL R39, R39, R16, P6 ;  /* 0x0000001027279208 */ /* 0x000fc40003000000 */
[C---:B------:R-:W-:Y:S01]  /*2d80*/  FSETP.NAN.AND P4, PT, R49.reuse, R49, PT ;  /* 0x000000313100720b */ /* 0x040fe20003f88000 */
[----:B------:R1:W5:Y:S03]  /*2d90*/  LDG.E.EL.128 R16, [R26.64+0x1000] ;  /* 0x001000041a107981 */ /* 0x000366000c2e1d00 */
[----:B------:R-:W-:Y:S01]  /*2da0*/  @!P1 FSEL R49, R49, R24, P4 ;  /* 0x0000001831319208 */ /* 0x000fe20002000000 */
[----:B------:R0:W5:Y:S01]  /*2db0*/  @!P1 LDG.E.EF.128 R20, [R50.64] ;  /* 0x0000000432149981 */ /* 0x000162000c0e1d00 */
[----:B------:R-:W-:-:S03]  /*2dc0*/  FSETP.GEU.AND P4, PT, R36, -INF , PT ;  /* 0xff8000002400780b */ /* 0x000fc60003f8e000 */
[----:B-1----:R-:W5:Y:S01]  /*2dd0*/  LDG.E.EL.128 R24, [R52.64+0x2000] ;  /* 0x0020000434187981 */ /* 0x002f62000c2e1d00 */
[----:B------:R-:W-:-:S04]  /*2de0*/  FSEL R36, R36, -INF , P4 ;  /* 0xff80000024247808 */ /* 0x000fc80002000000 */
[----:B0-----:R-:W-:-:S04]  /*2df0*/  FSEL R51, R36, -INF , !P1 ;  /* 0xff80000024337808 */ /* 0x001fc80004800000 */
[CC--:B------:R-:W-:Y:S02]  /*2e00*/  FSETP.GT.AND P5, PT, R51.reuse, R34.reuse, PT ;  /* 0x000000223300720b */ /* 0x0c0fe40003fa4000 */
[C---:B------:R-:W-:Y:S02]  /*2e10*/  FSETP.NAN.AND P4, PT, R51.reuse, R51, PT ;  /* 0x000000333300720b */ /* 0x040fe40003f88000 */
[----:B------:R-:W-:-:S04]  /*2e20*/  FSEL R34, R51, R34, P5 ;  /* 0x0000002233227208 */ /* 0x000fc80002800000 */
[----:B------:R-:W-:Y:S02]  /*2e30*/  @!P1 FSEL R51, R51, R34, P4 ;  /* 0x0000002233339208 */ /* 0x000fe40002000000 */
[----:B------:R-:W-:Y:S01]  /*2e40*/  FSETP.GT.AND P4, PT, R37, +INF , PT ;  /* 0x7f8000002500780b */ /* 0x000fe20003f84000 */
[C---:B--2---:R-:W-:Y:S01]  /*2e50*/  IMAD.U32 R34, R8.reuse, 0x10000, RZ ;  /* 0x0001000008227824 */ /* 0x044fe200078e00ff */
[----:B------:R-:W-:Y:S02]  /*2e60*/  PRMT R8, R8, 0x7632, R8 ;  /* 0x0000763208087816 */ /* 0x000fe40000000008 */
[C---:B------:R-:W-:Y:S01]  /*2e70*/  PRMT R36, R9.reuse, 0x7632, R36 ;  /* 0x0000763209247816 */ /* 0x040fe20000000024 */
[----:B---3--:R-:W-:Y:S01]  /*2e80*/  FADD R34, R28, R34 ;  /* 0x000000221c227221 */ /* 0x008fe20000000000 */
[----:B------:R-:W-:Y:S02]  /*2e90*/  IMAD.U32 R9, R9, 0x10000, RZ ;  /* 0x0001000009097824 */ /* 0x000fe400078e00ff */
[----:B------:R-:W-:-:S02]  /*2ea0*/  IMAD.U32 R28, R8, 0x10000, RZ ;  /* 0x00010000081c7824 */ /* 0x000fc400078e00ff */
[----:B------:R-:W-:Y:S02]  /*2eb0*/  FADD R8, R30, R9 ;  /* 0x000000091e087221 */ /* 0x000fe40000000000 */
[--C-:B------:R-:W-:Y:S01]  /*2ec0*/  FADD R9, R29, R28.reuse ;  /* 0x0000001c1d097221 */ /* 0x100fe20000000000 */
[----:B------:R-:W-:-:S05]  /*2ed0*/  PRMT R28, R10, 0x7632, R28 ;  /* 0x000076320a1c7816 */ /* 0x000fca000000001c */
[----:B------:R-:W-:-:S04]  /*2ee0*/  IMAD.U32 R28, R28, 0x10000, RZ ;  /* 0x000100001c1c7824 */ /* 0x000fc800078e00ff */
[----:B----4-:R-:W-:Y:S01]  /*2ef0*/  FADD R48, R13, R28 ;  /* 0x0000001c0d307221 */ /* 0x010fe20000000000 */
[----:B------:R-:W-:Y:S02]  /*2f00*/  FSEL R13, R37, +INF , !P4 ;  /* 0x7f800000250d7808 */ /* 0x000fe40006000000 */
[----:B------:R-:W-:Y:S01]  /*2f10*/  FSETP.GT.AND P4, PT, R38, +INF , PT ;  /* 0x7f8000002600780b */ /* 0x000fe20003f84000 */
[----:B------:R-:W-:Y:S01]  /*2f20*/  IMAD.U32 R29, R10, 0x10000, RZ ;  /* 0x000100000a1d7824 */ /* 0x000fe200078e00ff */
[----:B------:R-:W-:Y:S02]  /*2f30*/  FSEL R13, R13, +INF , !P1 ;  /* 0x7f8000000d0d7808 */ /* 0x000fe40004800000 */
[----:B------:R-:W-:Y:S02]  /*2f40*/  FSEL R10, R38, +INF , !P4 ;  /* 0x7f800000260a7808 */ /* 0x000fe40006000000 */
[----:B------:R-:W-:Y:S02]  /*2f50*/  FSETP.GEU.AND P5, PT, R13, R44, PT ;  /* 0x0000002c0d00720b */ /* 0x000fe40003fae000 */
[----:B------:R-:W-:-:S02]  /*2f60*/  FSEL R10, R10, +INF , !P1 ;  /* 0x7f8000000a0a7808 */ /* 0x000fc40004800000 */
[C---:B------:R-:W-:Y:S02]  /*2f70*/  FSEL R28, R13.reuse, R44, !P5 ;  /* 0x0000002c0d1c7208 */ /* 0x040fe40006800000 */
[C---:B------:R-:W-:Y:S02]  /*2f80*/  FSETP.NAN.AND P4, PT, R13.reuse, R13, PT ;  /* 0x0000000d0d00720b */ /* 0x040fe40003f88000 */
[-C--:B------:R-:W-:Y:S01]  /*2f90*/  FSETP.GEU.AND P5, PT, R10, R45.reuse, PT ;  /* 0x0000002d0a00720b */ /* 0x080fe20003fae000 */
[----:B------:R-:W-:Y:S01]  /*2fa0*/  FADD R12, R12, R29 ;  /* 0x0000001d0c0c7221 */ /* 0x000fe20000000000 */
[----:B------:R-:W-:Y:S01]  /*2fb0*/  @!P1 FSEL R13, R13, R28, P4 ;  /* 0x0000001c0d0d9208 */ /* 0x000fe20002000000 */
[----:B------:R-:W-:Y:S01]  /*2fc0*/  IMAD.U32 R36, R36, 0x10000, RZ ;  /* 0x0001000024247824 */ /* 0x000fe200078e00ff */
[C---:B------:R-:W-:Y:S02]  /*2fd0*/  FSEL R29, R10.reuse, R45, !P5 ;  /* 0x0000002d0a1d7208 */ /* 0x040fe40006800000 */
[----:B------:R-:W-:Y:S01]  /*2fe0*/  FSETP.NAN.AND P4, PT, R10, R10, PT ;  /* 0x0000000a0a00720b */ /* 0x000fe20003f88000 */
[----:B------:R-:W-:-:S03]  /*2ff0*/  FADD R36, R31, R36 ;  /* 0x000000241f247221 */ /* 0x000fc60000000000 */
[----:B------:R-:W-:Y:S02]  /*3000*/  @!P1 FSEL R10, R10, R29, P4 ;  /* 0x0000001d0a0a9208 */ /* 0x000fe40002000000 */
[----:B------:R-:W2:Y:S01]  /*3010*/  LDG.E.EL.128 R28, [R52.64+0x2010] ;  /* 0x00201004341c7981 */ /* 0x000ea2000c2e1d00 */
[----:B------:R-:W-:Y:S01]  /*3020*/  FADD R9, R9, 1 ;  /* 0x3f80000009097421 */ /* 0x000fe20000000000 */
[----:B------:R-:W-:Y:S01]  /*3030*/  FADD R34, R34, 1 ;  /* 0x3f80000022227421 */ /* 0x000fe20000000000 */
[----:B------:R-:W-:Y:S01]  /*3040*/  FSETP.NAN.AND P4, PT, R41, R41, PT ;  /* 0x000000292900720b */ /* 0x000fe20003f88000 */
[----:B------:R-:W-:Y:S01]  /*3050*/  FADD R48, R48, 1 ;  /* 0x3f80000030307421 */ /* 0x000fe20000000000 */
[C---:B-----5:R-:W-:Y:S01]  /*3060*/  IMAD.U32 R50, R16.reuse, 0x10000, RZ ;  /* 0x0001000010327824 */ /* 0x060fe200078e00ff */
[----:B------:R-:W-:-:S03]  /*3070*/  PRMT R16, R16, 0x7632, R16 ;  /* 0x0000763210107816 */ /* 0x000fc60000000010 */
[----:B------:R-:W-:Y:S01]  /*3080*/  FADD R24, R24, R50 ;  /* 0x0000003218187221 */ /* 0x000fe20000000000 */
[C---:B------:R-:W-:Y:S01]  /*3090*/  IMAD.U32 R50, R20.reuse, 0x10000, RZ ;  /* 0x0001000014327824 */ /* 0x040fe200078e00ff */
[----:B------:R-:W-:Y:S01]  /*30a0*/  PRMT R20, R20, 0x7632, R20 ;  /* 0x0000763214147816 */ /* 0x000fe20000000014 */
[----:B------:R-:W-:-:S04]  /*30b0*/  IMAD.U32 R16, R16, 0x10000, RZ ;  /* 0x0001000010107824 */ /* 0x000fc800078e00ff */
[----:B------:R-:W-:Y:S01]  /*30c0*/  IMAD.U32 R20, R20, 0x10000, RZ ;  /* 0x0001000014147824 */ /* 0x000fe200078e00ff */
[----:B------:R-:W-:-:S03]  /*30d0*/  FADD R50, -R5, R50 ;  /* 0x0000003205327221 */ /* 0x000fc60000000100 */
[----:B------:R-:W-:Y:S01]  /*30e0*/  FADD R20, -R5, R20 ;  /* 0x0000001405147221 */ /* 0x000fe20000000100 */
[----:B------:R-:W-:Y:S01]  /*30f0*/  FADD R25, R25, R16 ;  /* 0x0000001019197221 */ /* 0x000fe20000000000 */
[C---:B------:R-:W-:Y:S02]  /*3100*/  FMUL R50, R7.reuse, R50 ;  /* 0x0000003207327220 */ /* 0x040fe40000400000 */
[----:B------:R-:W-:Y:S01]  /*3110*/  FMUL R16, R7, R20 ;  /* 0x0000001407107220 */ /* 0x000fe20000400000 */
[----:B------:R-:W-:Y:S01]  /*3120*/  IMAD.U32 R20, R21, 0x10000, RZ ;  /* 0x0001000015147824 */ /* 0x000fe200078e00ff */
[----:B------:R-:W-:Y:S02]  /*3130*/  FFMA R24, R50, R34, R24 ;  /* 0x0000002232187223 */ /* 0x000fe40000000018 */
[----:B------:R-:W-:Y:S01]  /*3140*/  FFMA R16, R16, R9, R25 ;  /* 0x0000000910107223 */ /* 0x000fe20000000019 */
[----:B------:R-:W-:Y:S01]  /*3150*/  IMAD.U32 R9, R17, 0x10000, RZ ;  /* 0x0001000011097824 */ /* 0x000fe200078e00ff */
[----:B------:R-:W-:Y:S01]  /*3160*/  FADD R20, -R5, R20 ;  /* 0x0000001405147221 */ /* 0x000fe20000000100 */
[----:B------:R-:W-:-:S02]  /*3170*/  FADD R25, R8, 1 ;  /* 0x3f80000008197421 */ /* 0x000fc40000000000 */
[----:B------:R-:W-:Y:S01]  /*3180*/  FADD R9, R26, R9 ;  /* 0x000000091a097221 */ /* 0x000fe20000000000 */
[----:B------:R-:W-:Y:S01]  /*3190*/  FMUL R20, R7, R20 ;  /* 0x0000001407147220 */ /* 0x000fe20000400000 */
[----:B------:R-:W-:Y:S02]  /*31a0*/  FSETP.GEU.AND P5, PT, R49, R16, PT ;  /* 0x000000103100720b */ /* 0x000fe40003fae000 */
[----:B------:R-:W-:Y:S01]  /*31b0*/  FSETP.GEU.AND P6, PT, R41, R24, PT ;  /* 0x000000182900720b */ /* 0x000fe20003fce000 */
[----:B------:R-:W-:Y:S01]  /*31c0*/  FFMA R25, R20, R25, R9 ;  /* 0x0000001914197223 */ /* 0x000fe20000000009 */
[----:B------:R-:W-:Y:S02]  /*31d0*/  FSEL R20, R49, R16, !P5 ;  /* 0x0000001031147208 */ /* 0x000fe40006800000 */
[----:B------:R-:W-:Y:S02]  /*31e0*/  FSEL R8, R41, R24, !P6 ;  /* 0x0000001829087208 */ /* 0x000fe40007000000 */
[----:B------:R-:W-:-:S02]  /*31f0*/  FSETP.NAN.AND P5, PT, R49, R49, PT ;  /* 0x000000313100720b */ /* 0x000fc40003fa8000 */
[----:B------:R-:W-:Y:S02]  /*3200*/  PRMT R21, R21, 0x7632, R21 ;  /* 0x0000763215157816 */ /* 0x000fe40000000015 */
[----:B------:R-:W-:Y:S02]  /*3210*/  @!P1 FSEL R41, R41, R8, P4 ;  /* 0x0000000829299208 */ /* 0x000fe40002000000 */
[----:B------:R-:W-:Y:S01]  /*3220*/  @!P1 FSEL R49, R49, R20, P5 ;  /* 0x0000001431319208 */ /* 0x000fe20002800000 */
[----:B------:R-:W-:Y:S01]  /*3230*/  IMAD.U32 R8, R21, 0x10000, RZ ;  /* 0x0001000015087824 */ /* 0x000fe200078e00ff */
[----:B------:R-:W-:Y:S02]  /*3240*/  PRMT R17, R17, 0x7632, R17 ;  /* 0x0000763211117816 */ /* 0x000fe40000000011 */
[----:B------:R-:W-:Y:S01]  /*3250*/  FSETP.GEU.AND P4, PT, R41, R49, PT ;  /* 0x000000312900720b */ /* 0x000fe20003f8e000 */
[----:B------:R-:W-:Y:S01]  /*3260*/  FADD R8, -R5, R8 ;  /* 0x0000000805087221 */ /* 0x000fe20000000100 */
[-C--:B------:R-:W-:Y:S01]  /*3270*/  FSETP.GEU.AND P6, PT, R46, R25.reuse, PT ;  /* 0x000000192e00720b */ /* 0x080fe20003fce000 */
[----:B------:R-:W-:Y:S01]  /*3280*/  IMAD.U32 R20, R17, 0x10000, RZ ;  /* 0x0001000011147824 */ /* 0x000fe200078e00ff */
[----:B------:R-:W-:Y:S01]  /*3290*/  FADD R9, R36, 1 ;  /* 0x3f80000024097421 */ /* 0x000fe20000000000 */
[----:B------:R-:W-:Y:S01]  /*32a0*/  FMUL R8, R7, R8 ;  /* 0x0000000807087220 */ /* 0x000fe20000400000 */
[C---:B------:R-:W-:Y:S01]  /*32b0*/  FSEL R17, R46.reuse, R25, !P6 ;  /* 0x000000192e117208 */ /* 0x040fe20007000000 */
[----:B------:R-:W-:Y:S01]  /*32c0*/  FADD R27, R27, R20 ;  /* 0x000000141b1b7221 */ /* 0x000fe20000000000 */
[----:B------:R-:W-:-:S02]  /*32d0*/  FSETP.NAN.AND P5, PT, R46, R46, PT ;  /* 0x0000002e2e00720b */ /* 0x000fc40003fa8000 */
[C---:B------:R-:W-:Y:S01]  /*32e0*/  FSETP.NAN.AND P6, PT, R41.reuse, R41, PT ;  /* 0x000000292900720b */ /* 0x040fe20003fc8000 */
[----:B------:R-:W-:Y:S01]  /*32f0*/  FFMA R8, R8, R9, R27 ;  /* 0x0000000908087223 */ /* 0x000fe2000000001b */
[----:B------:R-:W-:Y:S02]  /*3300*/  @!P1 FSEL R46, R46, R17, P5 ;  /* 0x000000112e2e9208 */ /* 0x000fe40002800000 */
[----:B------:R-:W-:Y:S02]  /*3310*/  @P4 FSEL R41, R41, R49, P6 ;  /* 0x0000003129294208 */ /* 0x000fe40003000000 */
[----:B------:R-:W-:Y:S02]  /*3320*/  FSETP.GEU.AND P6, PT, R40, R8, PT ;  /* 0x000000082800720b */ /* 0x000fe40003fce000 */
[----:B------:R-:W-:Y:S01]  /*3330*/  FSETP.GEU.AND P4, PT, R41, R46, PT ;  /* 0x0000002e2900720b */ /* 0x000fe20003f8e000 */
[----:B------:R-:W-:Y:S01]  /*3340*/  IMAD.U32 R20, R22, 0x10000, RZ ;  /* 0x0001000016147824 */ /* 0x000fe200078e00ff */
[----:B------:R-:W-:-:S02]  /*3350*/  FSETP.NAN.AND P5, PT, R40, R40, PT ;  /* 0x000000282800720b */ /* 0x000fc40003fa8000 */
[----:B------:R-:W-:Y:S01]  /*3360*/  FSEL R17, R40, R8, !P6 ;  /* 0x0000000828117208 */ /* 0x000fe20007000000 */
[----:B------:R-:W-:Y:S01]  /*3370*/  IMAD.U32 R9, R18, 0x10000, RZ ;  /* 0x0001000012097824 */ /* 0x000fe200078e00ff */
[----:B------:R-:W-:Y:S02]  /*3380*/  FADD R20, -R5, R20 ;  /* 0x0000001405147221 */ /* 0x000fe40000000100 */
[----:B------:R-:W-:Y:S02]  /*3390*/  @!P1 FSEL R40, R40, R17, P5 ;  /* 0x0000001128289208 */ /* 0x000fe40002800000 */
[----:B------:R-:W-:Y:S01]  /*33a0*/  FSETP.NAN.AND P5, PT, R41, R41, PT ;  /* 0x000000292900720b */ /* 0x000fe20003fa8000 */
[----:B------:R-:W-:Y:S01]  /*33b0*/  FMUL R20, R7, R20 ;  /* 0x0000001407147220 */ /* 0x000fe20000400000 */
[----:B------:R-:W-:Y:S02]  /*33c0*/  PRMT R22, R22, 0x7632, R22 ;  /* 0x0000763216167816 */ /* 0x000fe40000000016 */
[----:B------:R-:W-:-:S02]  /*33d0*/  @P4 FSEL R41, R41, R46, P5 ;  /* 0x0000002e29294208 */ /* 0x000fc40002800000 */
[----:B------:R-:W-:Y:S02]  /*33e0*/  PRMT R18, R18, 0x7632, R18 ;  /* 0x0000763212127816 */ /* 0x000fe40000000012 */
[----:B------:R-:W-:Y:S01]  /*33f0*/  FSETP.GEU.AND P4, PT, R41, R40, PT ;  /* 0x000000282900720b */ /* 0x000fe20003f8e000 */
[----:B------:R-:W-:Y:S02]  /*3400*/  IMAD.U32 R22, R22, 0x10000, RZ ;  /* 0x0001000016167824 */ /* 0x000fe400078e00ff */
[----:B------:R-:W-:Y:S02]  /*3410*/  IMAD.U32 R18, R18, 0x10000, RZ ;  /* 0x0001000012127824 */ /* 0x000fe400078e00ff */
[----:B------:R-:W-:Y:S01]  /*3420*/  FADD R22, -R5, R22 ;  /* 0x0000001605167221 */ /* 0x000fe20000000100 */
[----:B------:R-:W-:Y:S01]  /*3430*/  FSETP.NAN.AND P5, PT, R42, R42, PT ;  /* 0x0000002a2a00720b */ /* 0x000fe20003fa8000 */
[C---:B------:R-:W-:Y:S01]  /*3440*/  IMAD.U32 R21, R19.reuse, 0x10000, RZ ;  /* 0x0001000013157824 */ /* 0x040fe200078e00ff */
[----:B------:R-:W-:Y:S01]  /*3450*/  PRMT R19, R19, 0x7632, R19 ;  /* 0x0000763213137816 */ /* 0x000fe20000000013 */
[----:B--2---:R-:W-:Y:S01]  /*3460*/  FADD R17, R28, R9 ;  /* 0x000000091c117221 */ /* 0x004fe20000000000 */
[----:B------:R-:W-:-:S04]  /*3470*/  FADD R9, R12, 1 ;  /* 0x3f8000000c097421 */ /* 0x000fc80000000000 */
[----:B------:R-:W-:-:S05]  /*3480*/  FFMA R26, R20, R9, R17 ;  /* 0x00000009141a7223 */ /* 0x000fca0000000011 */
[C---:B------:R-:W-:Y:S01]  /*3490*/  FSETP.GEU.AND P6, PT, R42.reuse, R26, PT ;  /* 0x0000001a2a00720b */ /* 0x040fe20003fce000 */
[----:B------:R-:W-:Y:S01]  /*34a0*/  FADD R18, R29, R18 ;  /* 0x000000121d127221 */ /* 0x000fe20000000000 */
[----:B------:R-:W-:Y:S02]  /*34b0*/  FMUL R9, R7, R22 ;  /* 0x0000001607097220 */ /* 0x000fe40000400000 */
[C---:B------:R-:W-:Y:S02]  /*34c0*/  FSEL R17, R42.reuse, R26, !P6 ;  /* 0x0000001a2a117208 */ /* 0x040fe40007000000 */
[----:B------:R-:W-:Y:S01]  /*34d0*/  FSETP.NAN.AND P6, PT, R41, R41, PT ;  /* 0x000000292900720b */ /* 0x000fe20003fc8000 */
[----:B------:R-:W-:Y:S01]  /*34e0*/  FFMA R9, R9, R48, R18 ;  /* 0x0000003009097223 */ /* 0x000fe20000000012 */
[----:B------:R-:W-:Y:S02]  /*34f0*/  @!P1 FSEL R42, R42, R17, P5 ;  /* 0x000000112a2a9208 */ /* 0x000fe40002800000 */
[----:B------:R-:W-:Y:S01]  /*3500*/  @P4 FSEL R41, R41, R40, P6 ;  /* 0x0000002829294208 */ /* 0x000fe20003000000 */
[----:B------:R-:W-:Y:S01]  /*3510*/  IMAD.U32 R17, R11, 0x10000, RZ ;  /* 0x000100000b117824 */ /* 0x000fe200078e00ff */
[----:B------:R-:W-:-:S02]  /*3520*/  FSETP.GEU.AND P6, PT, R35, R9, PT ;  /* 0x000000092300720b */ /* 0x000fc40003fce000 */
[----:B------:R-:W-:Y:S01]  /*3530*/  FSETP.GEU.AND P4, PT, R41, R42, PT ;  /* 0x0000002a2900720b */ /* 0x000fe20003f8e000 */
[----:B------:R-:W-:Y:S01]  /*3540*/  IMAD.U32 R18, R23, 0x10000, RZ ;  /* 0x0001000017127824 */ /* 0x000fe200078e00ff */
[C---:B------:R-:W-:Y:S01]  /*3550*/  FSETP.NAN.AND P5, PT, R35.reuse, R35, PT ;  /* 0x000000232300720b */ /* 0x040fe20003fa8000 */
[----:B------:R-:W-:Y:S01]  /*3560*/  FADD R14, R14, R17 ;  /* 0x000000110e0e7221 */ /* 0x000fe20000000000 */
[----:B------:R-:W-:Y:S01]  /*3570*/  FSEL R12, R35, R9, !P6 ;  /* 0x00000009230c7208 */ /* 0x000fe20007000000 */
[----:B------:R-:W-:Y:S01]  /*3580*/  FADD R18, -R5, R18 ;  /* 0x0000001205127221 */ /* 0x000fe20000000100 */
[----:B------:R-:W-:Y:S01]  /*3590*/  FSETP.NAN.AND P6, PT, R41, R41, PT ;  /* 0x000000292900720b */ /* 0x000fe20003fc8000 */
[----:B------:R-:W-:Y:S01]  /*35a0*/  FADD R21, R30, R21 ;  /* 0x000000151e157221 */ /* 0x000fe20000000000 */
[----:B------:R-:W-:Y:S01]  /*35b0*/  @!P1 FSEL R35, R35, R12, P5 ;  /* 0x0000000c23239208 */ /* 0x000fe20002800000 */
[----:B------:R-:W-:Y:S01]  /*35c0*/  FMUL R12, R7, R18 ;  /* 0x00000012070c7220 */ /* 0x000fe20000400000 */
[----:B------:R-:W-:Y:S01]  /*35d0*/  FADD R17, R14, 1 ;  /* 0x3f8000000e117421 */ /* 0x000fe20000000000 */
[----:B------:R-:W-:-:S02]  /*35e0*/  PRMT R23, R23, 0x7632, R23 ;  /* 0x0000763217177816 */ /* 0x000fc40000000017 */
[----:B------:R-:W-:Y:S01]  /*35f0*/  @P4 FSEL R41, R41, R42, P6 ;  /* 0x0000002a29294208 */ /* 0x000fe20003000000 */
[----:B------:R-:W-:-:S03]  /*3600*/  FFMA R12, R12, R17, R21 ;  /* 0x000000110c0c7223 */ /* 0x000fc60000000015 */
[----:B------:R-:W-:Y:S01]  /*3610*/  FSETP.GEU.AND P4, PT, R41, R35, PT ;  /* 0x000000232900720b */ /* 0x000fe20003f8e000 */
[----:B------:R-:W-:Y:S01]  /*3620*/  IMAD.U32 R14, R23, 0x10000, RZ ;  /* 0x00010000170e7824 */ /* 0x000fe200078e00ff */
[-C--:B------:R-:W-:Y:S02]  /*3630*/  FSETP.GEU.AND P6, PT, R13, R12.reuse, PT ;  /* 0x0000000c0d00720b */ /* 0x080fe40003fce000 */
[----:B------:R-:W-:Y:S01]  /*3640*/  PRMT R11, R11, 0x7632, R11 ;  /* 0x000076320b0b7816 */ /* 0x000fe2000000000b */
[----:B------:R-:W-:Y:S01]  /*3650*/  FADD R20, -R5, R14 ;  /* 0x0000000e05147221 */ /* 0x000fe20000000100 */
[C---:B------:R-:W-:Y:S02]  /*3660*/  FSETP.NAN.AND P5, PT, R13.reuse, R13, PT ;  /* 0x0000000d0d00720b */ /* 0x040fe40003fa8000 */
[----:B------:R-:W-:Y:S01]  /*3670*/  FSEL R18, R13, R12, !P6 ;  /* 0x0000000c0d127208 */ /* 0x000fe20007000000 */
[----:B------:R-:W-:Y:S01]  /*3680*/  IMAD.U32 R14, R11, 0x10000, RZ ;  /* 0x000100000b0e7824 */ /* 0x000fe200078e00ff */
[----:B------:R-:W-:-:S02]  /*3690*/  FSETP.NAN.AND P6, PT, R41, R41, PT ;  /* 0x000000292900720b */ /* 0x000fc40003fc8000 */
[----:B------:R-:W-:Y:S01]  /*36a0*/  @!P1 FSEL R13, R13, R18, P5 ;  /* 0x000000120d0d9208 */ /* 0x000fe20002800000 */
[----:B------:R-:W-:Y:S01]  /*36b0*/  IMAD.U32 R18, R19, 0x10000, RZ ;  /* 0x0001000013127824 */ /* 0x000fe200078e00ff */
[----:B------:R-:W-:Y:S01]  /*36c0*/  FADD R14, R15, R14 ;  /* 0x0000000e0f0e7221 */ /* 0x000fe20000000000 */
[----:B------:R-:W-:Y:S01]  /*36d0*/  @P4 FSEL R41, R41, R35, P6 ;  /* 0x0000002329294208 */ /* 0x000fe20003000000 */
[----:B------:R-:W-:Y:S01]  /*36e0*/  FMUL R20, R7, R20 ;  /* 0x0000001407147220 */ /* 0x000fe20000400000 */
[----:B------:R-:W-:Y:S01]  /*36f0*/  FADD R31, R31, R18 ;  /* 0x000000121f1f7221 */ /* 0x000fe20000000000 */
[----:B------:R-:W-:Y:S01]  /*3700*/  FADD R27, R14, 1 ;  /* 0x3f8000000e1b7421 */ /* 0x000fe20000000000 */
[----:B------:R-:W-:-:S03]  /*3710*/  FSETP.GEU.AND P6, PT, R41, R13, PT ;  /* 0x0000000d2900720b */ /* 0x000fc60003fce000 */
[----:B------:R-:W-:Y:S01]  /*3720*/  FFMA R27, R20, R27, R31 ;  /* 0x0000001b141b7223 */ /* 0x000fe2000000001f */
[----:B------:R-:W-:-:S04]  /*3730*/  FSETP.NAN.AND P4, PT, R41, R41, PT ;  /* 0x000000292900720b */ /* 0x000fc80003f88000 */
[----:B------:R-:W-:-:S04]  /*3740*/  FSETP.GEU.AND P5, PT, R10, R27, PT ;  /* 0x0000001b0a00720b */ /* 0x000fc80003fae000 */
[C---:B------:R-:W-:Y:S02]  /*3750*/  FSEL R5, R10.reuse, R27, !P5 ;  /* 0x0000001b0a057208 */ /* 0x040fe40006800000 */
[----:B------:R-:W-:Y:S02]  /*3760*/  @P6 FSEL R41, R41, R13, P4 ;  /* 0x0000000d29296208 */ /* 0x000fe40002000000 */
[C---:B------:R-:W-:Y:S02]  /*3770*/  FSETP.GT.AND P5, PT, R47.reuse, R24, PT ;  /* 0x000000182f00720b */ /* 0x040fe40003fa4000 */
[C---:B------:R-:W-:Y:S02]  /*3780*/  FSETP.NAN.AND P4, PT, R10.reuse, R10, PT ;  /* 0x0000000a0a00720b */ /* 0x040fe40003f88000 */
[----:B------:R-:W-:Y:S02]  /*3790*/  FSEL R14, R47, R24, P5 ;  /* 0x000000182f0e7208 */ /* 0x000fe40002800000 */
[----:B------:R-:W-:-:S02]  /*37a0*/  @!P1 FSEL R10, R10, R5, P4 ;  /* 0x000000050a0a9208 */ /* 0x000fc40002000000 */
[----:B------:R-:W-:Y:S02]  /*37b0*/  FSETP.NAN.AND P5, PT, R47, R47, PT ;  /* 0x0000002f2f00720b */ /* 0x000fe40003fa8000 */
[----:B------:R-:W-:Y:S02]  /*37c0*/  FSETP.GT.AND P6, PT, R51, R16, PT ;  /* 0x000000103300720b */ /* 0x000fe40003fc4000 */
[----:B------:R-:W-:Y:S02]  /*37d0*/  FSETP.GEU.AND P4, PT, R41, R10, PT ;  /* 0x0000000a2900720b */ /* 0x000fe40003f8e000 */
[----:B------:R-:W-:Y:S02]  /*37e0*/  @!P1 FSEL R47, R47, R14, P5 ;  /* 0x0000000e2f2f9208 */ /* 0x000fe40002800000 */
[C---:B------:R-:W-:Y:S02]  /*37f0*/  FSEL R18, R51.reuse, R16, P6 ;  /* 0x0000001033127208 */ /* 0x040fe40003000000 */
[----:B------:R-:W-:Y:S01]  /*3800*/  FSETP.NAN.AND P6, PT, R51, R51, PT ;  /* 0x000000333300720b */ /* 0x000fe20003fc8000 */
[----:B------:R-:W-:-:S03]  /*3810*/  IMAD.MOV.U32 R14, RZ, RZ, R47 ;  /* 0x000000ffff0e7224 */ /* 0x000fc600078e002f */
[----:B------:R-:W-:Y:S02]  /*3820*/  @!P1 FSEL R51, R51, R18, P6 ;  /* 0x0000001233339208 */ /* 0x000fe40003000000 */
[C---:B------:R-:W-:Y:S02]  /*3830*/  FSETP.NAN.AND P6, PT, R41.reuse, R41, PT ;  /* 0x000000292900720b */ /* 0x040fe40003fc8000 */
[----:B------:R-:W-:Y:S02]  /*3840*/  FSETP.GT.AND P5, PT, R14, R51, PT ;  /* 0x000000330e00720b */ /* 0x000fe40003fa4000 */
[----:B------:R-:W-:Y:S02]  /*3850*/  @P4 FSEL R41, R41, R10, P6 ;  /* 0x0000000a29294208 */ /* 0x000fe40003000000 */
[C---:B------:R-:W-:Y:S02]  /*3860*/  FSETP.GT.AND P6, PT, R43.reuse, R25, PT ;  /* 0x000000192b00720b */ /* 0x040fe40003fc4000 */
[C---:B------:R-:W-:Y:S01]  /*3870*/  FSETP.NAN.AND P4, PT, R43.reuse, R43, PT ;  /* 0x0000002b2b00720b */ /* 0x040fe20003f88000 */
[----:B------:R-:W0:Y:S01]  /*3880*/  SHFL.BFLY PT, R10, R41, 0x10, 0x1f ;  /* 0x0e001f00290a7f89 */ /* 0x000e2200000e0000 */
[----:B------:R-:W-:-:S02]  /*3890*/  FSEL R18, R43, R25, P6 ;  /* 0x000000192b127208 */ /* 0x000fc40003000000 */
[C---:B------:R-:W-:Y:S02]  /*38a0*/  FSETP.NAN.AND P6, PT, R14.reuse, R14, PT ;  /* 0x0000000e0e00720b */ /* 0x040fe40003fc8000 */
[----:B------:R-:W-:Y:S02]  /*38b0*/  @!P1 FSEL R43, R43, R18, P4 ;  /* 0x000000122b2b9208 */ /* 0x000fe40002000000 */
[----:B------:R-:W-:Y:S02]  /*38c0*/  @!P5 FSEL R14, R14, R51, P6 ;  /* 0x000000330e0ed208 */ /* 0x000fe40003000000 */
[C---:B------:R-:W-:Y:S02]  /*38d0*/  FSETP.GT.AND P6, PT, R39.reuse, R8, PT ;  /* 0x000000082700720b */ /* 0x040fe40003fc4000 */
[----:B------:R-:W-:Y:S02]  /*38e0*/  FSETP.GT.AND P5, PT, R14, R43, PT ;  /* 0x0000002b0e00720b */ /* 0x000fe40003fa4000 */
[----:B------:R-:W-:-:S02]  /*38f0*/  FSETP.NAN.AND P4, PT, R39, R39, PT ;  /* 0x000000272700720b */ /* 0x000fc40003f88000 */
[----:B------:R-:W-:-:S04]  /*3900*/  FSEL R18, R39, R8, P6 ;  /* 0x0000000827127208 */ /* 0x000fc80003000000 */
[----:B------:R-:W-:Y:S02]  /*3910*/  @!P1 FSEL R39, R39, R18, P4 ;  /* 0x0000001227279208 */ /* 0x000fe40002000000 */
[----:B------:R-:W-:Y:S02]  /*3920*/  FSETP.NAN.AND P4, PT, R41, R41, PT ;  /* 0x000000292900720b */ /* 0x000fe40003f88000 */
[----:B------:R-:W-:-:S04]  /*3930*/  FSETP.NAN.AND P6, PT, R14, R14, PT ;  /* 0x0000000e0e00720b */ /* 0x000fc80003fc8000 */
[----:B------:R-:W-:Y:S02]  /*3940*/  @!P5 FSEL R14, R14, R43, P6 ;  /* 0x0000002b0e0ed208 */ /* 0x000fe40003000000 */
[----:B0-----:R-:W-:Y:S02]  /*3950*/  FSETP.GEU.AND P6, PT, R41, R10, PT ;  /* 0x0000000a2900720b */ /* 0x001fe40003fce000 */
[----:B------:R-:W-:-:S03]  /*3960*/  FSETP.GT.AND P5, PT, R14, R39, PT ;  /* 0x000000270e00720b */ /* 0x000fc60003fa4000 */
[----:B------:R-:W-:Y:S02]  /*3970*/  @!P4 FSEL R41, R41, R10, !P6 ;  /* 0x0000000a2929c208 */ /* 0x000fe40007000000 */
[C---:B------:R-:W-:Y:S02]  /*3980*/  FSETP.GT.AND P6, PT, R33.reuse, R26, PT ;  /* 0x0000001a2100720b */ /* 0x040fe40003fc4000 */
[C---:B------:R-:W-:Y:S02]  /*3990*/  FSETP.NAN.AND P4, PT, R14.reuse, R14, PT ;  /* 0x0000000e0e00720b */ /* 0x040fe40003f88000 */
[C---:B------:R-:W-:Y:S01]  /*39a0*/  FSEL R18, R33.reuse, R26, P6 ;  /* 0x0000001a21127208 */ /* 0x040fe20003000000 */
[----:B------:R-:W0:Y:S01]  /*39b0*/  SHFL.BFLY PT, R10, R41, 0x8, 0x1f ;  /* 0x0d001f00290a7f89 */ /* 0x000e2200000e0000 */
[----:B------:R-:W-:Y:S02]  /*39c0*/  FSETP.NAN.AND P6, PT, R33, R33, PT ;  /* 0x000000212100720b */ /* 0x000fe40003fc8000 */
[----:B------:R-:W-:-:S02]  /*39d0*/  @!P5 FSEL R14, R14, R39, P4 ;  /* 0x000000270e0ed208 */ /* 0x000fc40002000000 */
[----:B------:R-:W-:Y:S02]  /*39e0*/  @!P1 FSEL R33, R33, R18, P6 ;  /* 0x0000001221219208 */ /* 0x000fe40003000000 */
[C---:B------:R-:W-:Y:S02]  /*39f0*/  FSETP.GEU.AND P4, PT, R37.reuse, -INF , PT ;  /* 0xff8000002500780b */ /* 0x040fe40003f8e000 */
[C---:B------:R-:W-:Y:S02]  /*3a00*/  FSETP.GT.AND P5, PT, R14.reuse, R33, PT ;  /* 0x000000210e00720b */ /* 0x040fe40003fa4000 */
[----:B------:R-:W-:Y:S02]  /*3a10*/  FSEL R37, R37, -INF , P4 ;  /* 0xff80000025257808 */ /* 0x000fe40002000000 */
[----:B------:R-:W-:Y:S02]  /*3a20*/  FSETP.NAN.AND P6, PT, R14, R14, PT ;  /* 0x0000000e0e00720b */ /* 0x000fe40003fc8000 */
[----:B------:R-:W-:-:S02]  /*3a30*/  FSEL R37, R37, -INF , !P1 ;  /* 0xff80000025257808 */ /* 0x000fc40004800000 */
[----:B------:R-:W-:-:S05]  /*3a40*/  FSETP.GEU.AND P4, PT, R38, -INF , PT ;  /* 0xff8000002600780b */ /* 0x000fca0003f8e000 */
[----:B------:R-:W-:Y:S02]  /*3a50*/  @!P5 FSEL R14, R14, R33, P6 ;  /* 0x000000210e0ed208 */ /* 0x000fe40003000000 */
[----:B------:R-:W-:Y:S02]  /*3a60*/  FSETP.GT.AND P5, PT, R37, R44, PT ;  /* 0x0000002c2500720b */ /* 0x000fe40003fa4000 */
[----:B------:R-:W-:Y:S02]  /*3a70*/  FSEL R38, R38, -INF , P4 ;  /* 0xff80000026267808 */ /* 0x000fe40002000000 */
[----:B0-----:R-:W-:Y:S02]  /*3a80*/  FSETP.GEU.AND P4, PT, R41, R10, PT ;  /* 0x0000000a2900720b */ /* 0x001fe40003f8e000 */
[C---:B------:R-:W-:Y:S02]  /*3a90*/  FSETP.NAN.AND P6, PT, R37.reuse, R37, PT ;  /* 0x000000252500720b */ /* 0x040fe40003fc8000 */
[----:B------:R-:W-:-:S02]  /*3aa0*/  FSEL R44, R37, R44, P5 ;  /* 0x0000002c252c7208 */ /* 0x000fc40002800000 */
[CC--:B------:R-:W-:Y:S02]  /*3ab0*/  FSETP.GT.AND P5, PT, R32.reuse, R9.reuse, PT ;  /* 0x000000092000720b */ /* 0x0c0fe40003fa4000 */
[----:B------:R-:W-:Y:S02]  /*3ac0*/  @!P1 FSEL R37, R37, R44, P6 ;  /* 0x0000002c25259208 */ /* 0x000fe40003000000 */
[C---:B------:R-:W-:Y:S02]  /*3ad0*/  FSETP.NAN.AND P6, PT, R32.reuse, R32, PT ;  /* 0x000000202000720b */ /* 0x040fe40003fc8000 */
[C---:B------:R-:W-:Y:S02]  /*3ae0*/  FSEL R5, R32.reuse, R9, P5 ;  /* 0x0000000920057208 */ /* 0x040fe40002800000 */
[----:B------:R-:W-:Y:S02]  /*3af0*/  FSETP.NAN.AND P5, PT, R41, R41, PT ;  /* 0x000000292900720b */ /* 0x000fe40003fa8000 */
[----:B------:R-:W-:-:S02]  /*3b00*/  @!P1 FSEL R32, R32, R5, P6 ;  /* 0x0000000520209208 */ /* 0x000fc40003000000 */
[----:B------:R-:W-:Y:S02]  /*3b10*/  FSEL R38, R38, -INF , !P1 ;  /* 0xff80000026267808 */ /* 0x000fe40004800000 */
[----:B------:R-:W-:Y:S02]  /*3b20*/  @P4 FSEL R41, R41, R10, P5 ;  /* 0x0000000a29294208 */ /* 0x000fe40002800000 */
[----:B------:R-:W-:Y:S02]  /*3b30*/  FSETP.GT.AND P4, PT, R14, R32, PT ;  /* 0x000000200e00720b */ /* 0x000fe40003f84000 */
[CC--:B------:R-:W-:Y:S02]  /*3b40*/  FSETP.GT.AND P5, PT, R38.reuse, R45.reuse, PT ;  /* 0x0000002d2600720b */ /* 0x0c0fe40003fa4000 */
[----:B------:R-:W-:Y:S02]  /*3b50*/  FSETP.GT.AND P6, PT, R37, R12, PT ;  /* 0x0000000c2500720b */ /* 0x000fe40003fc4000 */
[----:B------:R-:W-:-:S02]  /*3b60*/  FSEL R45, R38, R45, P5 ;  /* 0x0000002d262d7208 */ /* 0x000fc40002800000 */
[C---:B------:R-:W-:Y:S02]  /*3b70*/  FSETP.NAN.AND P5, PT, R37.reuse, R37, PT ;  /* 0x000000252500720b */ /* 0x040fe40003fa8000 */
[C---:B------:R-:W-:Y:S02]  /*3b80*/  FSEL R10, R37.reuse, R12, P6 ;  /* 0x0000000c250a7208 */ /* 0x040fe40003000000 */
[----:B------:R-:W-:Y:S02]  /*3b90*/  FSETP.NAN.AND P6, PT, R14, R14, PT ;  /* 0x0000000e0e00720b */ /* 0x000fe40003fc8000 */
[----:B------:R-:W-:Y:S02]  /*3ba0*/  @!P1 FSEL R37, R37, R10, P5 ;  /* 0x0000000a25259208 */ /* 0x000fe40002800000 */
[----:B------:R-:W-:Y:S02]  /*3bb0*/  FSETP.NAN.AND P5, PT, R38, R38, PT ;  /* 0x000000262600720b */ /* 0x000fe40003fa8000 */
[----:B------:R-:W-:-:S02]  /*3bc0*/  @!P4 FSEL R14, R14, R32, P6 ;  /* 0x000000200e0ec208 */ /* 0x000fc40003000000 */
[----:B------:R-:W-:Y:S02]  /*3bd0*/  @!P1 FSEL R38, R38, R45, P5 ;  /* 0x0000002d26269208 */ /* 0x000fe40002800000 */
[----:B------:R-:W-:Y:S02]  /*3be0*/  FSETP.GT.AND P4, PT, R14, R37, PT ;  /* 0x000000250e00720b */ /* 0x000fe40003f84000 */
[CC--:B------:R-:W-:Y:S02]  /*3bf0*/  FSETP.GT.AND P6, PT, R38.reuse, R27.reuse, PT ;  /* 0x0000001b2600720b */ /* 0x0c0fe40003fc4000 */
[C---:B------:R-:W-:Y:S02]  /*3c00*/  FSETP.NAN.AND P5, PT, R38.reuse, R38, PT ;  /* 0x000000262600720b */ /* 0x040fe40003fa8000 */
[----:B------:R-:W-:Y:S02]  /*3c10*/  FSEL R5, R38, R27, P6 ;  /* 0x0000001b26057208 */ /* 0x000fe40003000000 */
[----:B------:R-:W-:Y:S01]  /*3c20*/  FSETP.NAN.AND P6, PT, R14, R14, PT ;  /* 0x0000000e0e00720b */ /* 0x000fe20003fc8000 */
[----:B------:R-:W0:Y:S01]  /*3c30*/  SHFL.BFLY PT, R10, R41, 0x4, 0x1f ;  /* 0x0c801f00290a7f89 */ /* 0x000e2200000e0000 */
[----:B------:R-:W-:-:S03]  /*3c40*/  @!P1 FSEL R38, R38, R5, P5 ;  /* 0x0000000526269208 */ /* 0x000fc60002800000 */
[----:B------:R-:W-:-:S04]  /*3c50*/  @!P4 FSEL R14, R14, R37, P6 ;  /* 0x000000250e0ec208 */ /* 0x000fc80003000000 */
[C---:B------:R-:W-:Y:S02]  /*3c60*/  FSETP.GT.AND P5, PT, R14.reuse, R38, PT ;  /* 0x000000260e00720b */ /* 0x040fe40003fa4000 */
[----:B------:R-:W-:-:S11]  /*3c70*/  FSETP.NAN.AND P6, PT, R14, R14, PT ;  /* 0x0000000e0e00720b */ /* 0x000fd60003fc8000 */
[----:B------:R-:W-:Y:S02]  /*3c80*/  @!P5 FSEL R14, R14, R38, P6 ;  /* 0x000000260e0ed208 */ /* 0x000fe40003000000 */
[----:B0-----:R-:W-:-:S03]  /*3c90*/  FSETP.GEU.AND P4, PT, R41, R10, PT ;  /* 0x0000000a2900720b */ /* 0x001fc60003f8e000 */
[----:B------:R-:W0:Y:S01]  /*3ca0*/  SHFL.BFLY PT, R5, R14, 0x10, 0x1f ;  /* 0x0e001f000e057f89 */ /* 0x000e2200000e0000 */
[----:B------:R-:W-:Y:S02]  /*3cb0*/  FSETP.NAN.AND P5, PT, R41, R41, PT ;  /* 0x000000292900720b */ /* 0x000fe40003fa8000 */
[----:B------:R-:W-:-:S07]  /*3cc0*/  FSETP.NAN.AND P6, PT, R14, R14, PT ;  /* 0x0000000e0e00720b */ /* 0x000fce0003fc8000 */
[----:B------:R-:W-:-:S05]  /*3cd0*/  @P4 FSEL R41, R41, R10, P5 ;  /* 0x0000000a29294208 */ /* 0x000fca0002800000 */
[----:B------:R-:W1:Y:S01]  /*3ce0*/  SHFL.BFLY PT, R10, R41, 0x2, 0x1f ;  /* 0x0c401f00290a7f89 */ /* 0x000e6200000e0000 */
[----:B0-----:R-:W-:-:S04]  /*3cf0*/  FSETP.GT.AND P5, PT, R14, R5, PT ;  /* 0x000000050e00720b */ /* 0x001fc80003fa4000 */
[----:B------:R-:W-:-:S05]  /*3d00*/  @!P6 FSEL R14, R14, R5, P5 ;  /* 0x000000050e0ee208 */ /* 0x000fca0002800000 */
[----:B------:R-:W0:Y:S01]  /*3d10*/  SHFL.BFLY PT, R5, R14, 0x8, 0x1f ;  /* 0x0d001f000e057f89 */ /* 0x000e2200000e0000 */
[C---:B-1----:R-:W-:Y:S02]  /*3d20*/  FSETP.GEU.AND P4, PT, R41.reuse, R10, PT ;  /* 0x0000000a2900720b */ /* 0x042fe40003f8e000 */
[----:B------:R-:W-:-:S11]  /*3d30*/  FSETP.NAN.AND P5, PT, R41, R41, PT ;  /* 0x000000292900720b */ /* 0x000fd60003fa8000 */
[----:B------:R-:W-:Y:S02]  /*3d40*/  @P4 FSEL R41, R41, R10, P5 ;  /* 0x0000000a29294208 */ /* 0x000fe40002800000 */
[----:B0-----:R-:W-:-:S03]  /*3d50*/  FSETP.GT.AND P5, PT, R14, R5, PT ;  /* 0x000000050e00720b */ /* 0x001fc60003fa4000 */
[----:B------:R-:W0:Y:S01]  /*3d60*/  SHFL.BFLY PT, R10, R41, 0x1, 0x1f ;  /* 0x0c201f00290a7f89 */ /* 0x000e2200000e0000 */
[----:B------:R-:W-:Y:S02]  /*3d70*/  FSETP.NAN.AND P6, PT, R14, R14, PT ;  /* 0x0000000e0e00720b */ /* 0x000fe40003fc8000 */
[----:B------:R-:W-:Y:S02]  /*3d80*/  F2FP.BF16.PACK_AB R25, R8, R25 ;  /* 0x000000190819723e */ /* 0x000fe400000010ff */
[----:B------:R-:W-:Y:S01]  /*3d90*/  IADD3 R8, R6, 0x800, RZ ;  /* 0x0000080006087810 */ /* 0x000fe20007ffe0ff */
[----:B------:R-:W1:Y:S01]  /*3da0*/  S2R R17, SR_TID.X ;  /* 0x0000000000117919 */ /* 0x000e620000002100 */
[----:B------:R-:W-:-:S03]  /*3db0*/  F2FP.BF16.PACK_AB R26, R9, R26 ;  /* 0x0000001a091a723e */ /* 0x000fc600000010ff */
[----:B------:R-:W-:Y:S01]  /*3dc0*/  @!P5 FSEL R14, R14, R5, P6 ;  /* 0x000000050e0ed208 */ /* 0x000fe20003000000 */
[----:B------:R-:W-:Y:S01]  /*3dd0*/  IMAD.MOV.U32 R5, RZ, RZ, 0x2 ;  /* 0x00000002ff057424 */ /* 0x000fe200078e00ff */
[----:B------:R-:W-:Y:S02]  /*3de0*/  F2FP.BF16.PACK_AB R24, R16, R24 ;  /* 0x000000181018723e */ /* 0x000fe400000010ff */
[----:B------:R-:W-:Y:S01]  /*3df0*/  F2FP.BF16.PACK_AB R27, R27, R12 ;  /* 0x0000000c1b1b723e */ /* 0x000fe200000010ff */
[----:B------:R-:W-:-:S05]  /*3e00*/  IMAD.WIDE R8, R8, R5, c[0x0][0x178] ;  /* 0x00005e0008087625 */ /* 0x000fca00078e0205 */
[----:B------:R-:W-:Y:S04]  /*3e10*/  @!P1 STG.E.128 [R8.64], R24 ;  /* 0x0000001808009986 */ /* 0x000fe8000c101d04 */
[----:B------:R-:W-:Y:S01]  /*3e20*/  BAR.SYNC.DEFER_BLOCKING 0x0 ;  /* 0x0000000000007b1d */ /* 0x000fe20000010000 */
[C---:B0-----:R-:W-:Y:S02]  /*3e30*/  FSETP.GEU.AND P4, PT, R41.reuse, R10, PT ;  /* 0x0000000a2900720b */ /* 0x041fe40003f8e000 */
[----:B------:R-:W-:Y:S02]  /*3e40*/  FSETP.NAN.AND P5, PT, R41, R41, PT ;  /* 0x000000292900720b */ /* 0x000fe40003fa8000 */
[----:B-1----:R-:W-:-:S09]  /*3e50*/  SHF.R.U32.HI R7, RZ, 0x3, R17 ;  /* 0x00000003ff077819 */ /* 0x002fd20000011611 */
[----:B------:R-:W-:Y:S02]  /*3e60*/  @P4 SEL R41, R41, R10, P5 ;  /* 0x0000000a29294207 */ /* 0x000fe40002800000 */
[----:B------:R-:W-:-:S05]  /*3e70*/  LOP3.LUT R10, R7, 0xc, RZ, 0xc0, !PT ;  /* 0x0000000c070a7812 */ /* 0x000fca00078ec0ff */
[----:B------:R-:W-:Y:S04]  /*3e80*/  @!P3 STS [R10], R41 ;  /* 0x000000290a00b388 */ /* 0x000fe80000000800 */
[----:B------:R-:W-:Y:S06]  /*3e90*/  BAR.SYNC.DEFER_BLOCKING 0x0 ;  /* 0x0000000000007b1d */ /* 0x000fec0000010000 */
[----:B------:R-:W0:Y:S04]  /*3ea0*/  SHFL.BFLY PT, R7, R14, 0x4, 0x1f ;  /* 0x0c801f000e077f89 */ /* 0x000e2800000e0000 */
[----:B------:R-:W1:Y:S01]  /*3eb0*/  @!P2 LDS R4, [R17.X4] ;  /* 0x000000001104a984 */ /* 0x000e620000004800 */
[----:B0-----:R-:W-:-:S02]  /*3ec0*/  FSETP.GT.AND P4, PT, R14, R7, PT ;  /* 0x000000070e00720b */ /* 0x001fc40003f84000 */
[----:B------:R-:W-:-:S11]  /*3ed0*/  FSETP.NAN.AND P5, PT, R14, R14, PT ;  /* 0x0000000e0e00720b */ /* 0x000fd60003fa8000 */
[----:B------:R-:W-:Y:S02]  /*3ee0*/  @!P4 FSEL R14, R14, R7, P5 ;  /* 0x000000070e0ec208 */ /* 0x000fe40002800000 */
[----:B-1----:R-:W0:Y:S04]  /*3ef0*/  SHFL.BFLY PT, R7, R4, 0x2, 0x1f ;  /* 0x0c401f0004077f89 */ /* 0x002e2800000e0000 */
[----:B------:R-:W1:Y:S01]  /*3f00*/  SHFL.BFLY PT, R11, R14, 0x2, 0x1f ;  /* 0x0c401f000e0b7f89 */ /* 0x000e6200000e0000 */
[C---:B------:R-:W-:Y:S02]  /*3f10*/  FSETP.NAN.AND P5, PT, R4.reuse, R4, PT ;  /* 0x000000040400720b */ /* 0x040fe40003fa8000 */
[----:B0-----:R-:W-:-:S04]  /*3f20*/  FSETP.GEU.AND P6, PT, R4, R7, PT ;  /* 0x000000070400720b */ /* 0x001fc80003fce000 */
[----:B------:R-:W-:-:S04]  /*3f30*/  FSEL R7, R4, R7, !P6 ;  /* 0x0000000704077208 */ /* 0x000fc80007000000 */
[----:B------:R-:W-:-:S05]  /*3f40*/  FSEL R7, R4, R7, P5 ;  /* 0x0000000704077208 */ /* 0x000fca0002800000 */
[----:B------:R-:W0:Y:S01]  /*3f50*/  SHFL.BFLY PT, R8, R7, 0x1, 0x1f ;  /* 0x0c201f0007087f89 */ /* 0x000e2200000e0000 */
[C---:B-1----:R-:W-:Y:S02]  /*3f60*/  FSETP.GT.AND P4, PT, R14.reuse, R11, PT ;  /* 0x0000000b0e00720b */ /* 0x042fe40003f84000 */
[----:B------:R-:W-:-:S11]  /*3f70*/  FSETP.NAN.AND P6, PT, R14, R14, PT ;  /* 0x0000000e0e00720b */ /* 0x000fd60003fc8000 */
[----:B------:R-:W-:Y:S02]  /*3f80*/  @!P4 FSEL R14, R14, R11, P6 ;  /* 0x0000000b0e0ec208 */ /* 0x000fe40003000000 */
[C---:B0-----:R-:W-:Y:S02]  /*3f90*/  FSETP.GEU.AND P6, PT, R7.reuse, R8, PT ;  /* 0x000000080700720b */ /* 0x041fe40003fce000 */
[----:B------:R-:W-:-:S11]  /*3fa0*/  FSETP.NAN.AND P5, PT, R7, R7, PT ;  /* 0x000000070700720b */ /* 0x000fd60003fa8000 */
[----:B------:R-:W-:-:S05]  /*3fb0*/  @P6 SEL R7, R7, R8, P5 ;  /* 0x0000000807076207 */ /* 0x000fca0002800000 */
[----:B------:R-:W-:Y:S04]  /*3fc0*/  @P0 STS [R17.X4], R7 ;  /* 0x0000000711000388 */ /* 0x000fe80000004800 */
[----:B------:R-:W-:Y:S06]  /*3fd0*/  BAR.SYNC.DEFER_BLOCKING 0x0 ;  /* 0x0000000000007b1d */ /* 0x000fec0000010000 */
[----:B------:R-:W0:Y:S01]  /*3fe0*/  SHFL.BFLY PT, R9, R14, 0x1, 0x1f ;  /* 0x0c201f000e097f89 */ /* 0x000e2200000e0000 */
[----:B------:R-:W-:-:S03]  /*3ff0*/  FSETP.NAN.AND P5, PT, R14, R14, PT ;  /* 0x0000000e0e00720b */ /* 0x000fc60003fa8000 */
[----:B------:R-:W-:Y:S04]  /*4000*/  LDS R4, [RZ] ;  /* 0x00000000ff047984 */ /* 0x000fe80000000800 */
[----:B------:R-:W-:Y:S01]  /*4010*/  BAR.SYNC.DEFER_BLOCKING 0x0 ;  /* 0x0000000000007b1d */ /* 0x000fe20000010000 */
[----:B0-----:R-:W-:-:S13]  /*4020*/  FSETP.GT.AND P4, PT, R14, R9, PT ;  /* 0x000000090e00720b */ /* 0x001fda0003f84000 */
[----:B------:R-:W-:-:S05]  /*4030*/  @!P4 SEL R14, R14, R9, P5 ;  /* 0x000000090e0ec207 */ /* 0x000fca0002800000 */
[----:B------:R-:W-:Y:S04]  /*4040*/  @!P3 STS [R10], R14 ;  /* 0x0000000e0a00b388 */ /* 0x000fe80000000800 */
[----:B------:R-:W-:Y:S06]  /*4050*/  BAR.SYNC.DEFER_BLOCKING 0x0 ;  /* 0x0000000000007b1d */ /* 0x000fec0000010000 */
[----:B------:R-:W0:Y:S04]  /*4060*/  @!P2 LDS R3, [R17.X4] ;  /* 0x000000001103a984 */ /* 0x000e280000004800 */
[----:B0-----:R-:W0:Y:S01]  /*4070*/  SHFL.BFLY PT, R8, R3, 0x2, 0x1f ;  /* 0x0c401f0003087f89 */ /* 0x001e2200000e0000 */
[----:B------:R-:W-:-:S02]  /*4080*/  FSETP.NAN.AND P3, PT, R3, R3, PT ;  /* 0x000000030300720b */ /* 0x000fc40003f68000 */
[----:B0-----:R-:W-:-:S04]  /*4090*/  FSETP.GT.AND P2, PT, R3, R8, PT ;  /* 0x000000080300720b */ /* 0x001fc80003f44000 */
[----:B------:R-:W-:-:S04]  /*40a0*/  FSEL R8, R3, R8, P2 ;  /* 0x0000000803087208 */ /* 0x000fc80001000000 */
[----:B------:R-:W-:-:S05]  /*40b0*/  FSEL R8, R3, R8, P3 ;  /* 0x0000000803087208 */ /* 0x000fca0001800000 */
[----:B------:R-:W0:Y:S01]  /*40c0*/  SHFL.BFLY PT, R7, R8, 0x1, 0x1f ;  /* 0x0c201f0008077f89 */ /* 0x000e2200000e0000 */
[C---:B------:R-:W-:Y:S02]  /*40d0*/  FSETP.NAN.AND P3, PT, R8.reuse, R8, PT ;  /* 0x000000080800720b */ /* 0x040fe40003f68000 */
[----:B0-----:R-:W-:-:S13]  /*40e0*/  FSETP.GT.AND P2, PT, R8, R7, PT ;  /* 0x000000070800720b */ /* 0x001fda0003f44000 */
[----:B------:R-:W-:-:S05]  /*40f0*/  @!P2 SEL R8, R8, R7, P3 ;  /* 0x000000070808a207 */ /* 0x000fca0001800000 */
[----:B------:R0:W-:Y:S04]  /*4100*/  @P0 STS [R17.X4], R8 ;  /* 0x0000000811000388 */ /* 0x0001e80000004800 */
[----:B------:R-:W-:Y:S06]  /*4110*/  BAR.SYNC.DEFER_BLOCKING 0x0 ;  /* 0x0000000000007b1d */ /* 0x000fec0000010000 */
[----:B------:R-:W1:Y:S01]  /*4120*/  LDS R7, [RZ] ;  /* 0x00000000ff077984 */ /* 0x000e620000000800 */
[----:B------:R-:W-:Y:S01]  /*4130*/  ISETP.EQ.AND P0, PT, R2, RZ, !P1 ;  /* 0x000000ff0200720c */ /* 0x000fe20004f02270 */
[----:B------:R-:W-:-:S04]  /*4140*/  IMAD.WIDE R2, R0, R5, c[0x0][0x180] ;  /* 0x0000600000027625 */ /* 0x000fc800078e0205 */
[----:B------:R-:W-:-:S04]  /*4150*/  IMAD.WIDE R12, R0, R5, c[0x0][0x188] ;  /* 0x00006200000c7625 */ /* 0x000fc800078e0205 */
[----:B------:R-:W-:-:S04]  /*4160*/  IMAD.WIDE R14, R0, R5, c[0x0][0x190] ;  /* 0x00006400000e7625 */ /* 0x000fc800078e0205 */
[----:B0-----:R-:W-:Y:S01]  /*4170*/  IMAD.WIDE R16, R0, R5, c[0x0][0x198] ;  /* 0x0000660000107625 */ /* 0x001fe200078e0205 */
[----:B------:R-:W-:Y:S01]  /*4180*/  LEA R24, P2, R6, c[0x0][0x178], 0x1 ;  /* 0x00005e0006187a11 */ /* 0x000fe200078408ff */
[----:B------:R-:W-:Y:S01]  /*4190*/  CS2R R8, SRZ ;  /* 0x0000000000087805 */ /* 0x000fe2000001ff00 */
[----:B-1----:R-:W-:-:S04]  /*41a0*/  F2FP.BF16.PACK_AB R11, R7, R4 ;  /* 0x00000004070b723e */ /* 0x002fc800000010ff */
[C---:B------:R-:W-:Y:S01]  /*41b0*/  PRMT R19, R11.reuse, 0x7632, R19 ;  /* 0x000076320b137816 */ /* 0x040fe20000000013 */
[----:B------:R-:W-:Y:S01]  /*41c0*/  @P0 STG.E.U16 [R2.64], R11 ;  /* 0x0000000b02000986 */ /* 0x000fe2000c101504 */
[C---:B------:R-:W-:Y:S02]  /*41d0*/  PRMT R21, R11.reuse, 0x7610, R21 ;  /* 0x000076100b157816 */ /* 0x040fe40000000015 */
[C---:B------:R-:W-:Y:S01]  /*41e0*/  PRMT R23, R11.reuse, 0x7632, R23 ;  /* 0x000076320b177816 */ /* 0x040fe20000000017 */
[----:B------:R0:W-:Y:S04]  /*41f0*/  @P0 STG.E.U16 [R12.64], R19 ;  /* 0x000000130c000986 */ /* 0x0001e8000c101504 */
[----:B------:R1:W-:Y:S04]  /*4200*/  @P0 STG.E.U16 [R14.64], R21 ;  /* 0x000000150e000986 */ /* 0x0003e8000c101504 */
[----:B------:R2:W-:Y:S01]  /*4210*/  @P0 STG.E.U16 [R16.64], R23 ;  /* 0x0000001710000986 */ /* 0x0005e2000c101504 */
[----:B0-----:R-:W-:Y:S01]  /*4220*/  IMAD.WIDE R18, R0, R5, c[0x0][0x1a0] ;  /* 0x0000680000127625 */ /* 0x001fe200078e0205 */
[----:B------:R-:W-:-:S02]  /*4230*/  PRMT R13, R11, 0x7610, R13 ;  /* 0x000076100b0d7816 */ /* 0x000fc4000000000d */
[----:B------:R-:W-:Y:S01]  /*4240*/  SHF.R.S32.HI R3, RZ, 0x1f, R6 ;  /* 0x0000001fff037819 */ /* 0x000fe20000011406 */
[CC--:B-1----:R-:W-:Y:S02]  /*4250*/  IMAD.WIDE R20, R0.reuse, R5.reuse, c[0x0][0x1a8] ;  /* 0x00006a0000147625 */ /* 0x0c2fe400078e0205 */
[----:B------:R0:W-:Y:S02]  /*4260*/  @P0 STG.E.U16 [R18.64], R13 ;  /* 0x0000000d12000986 */ /* 0x0001e4000c101504 */
[-C--:B--2---:R-:W-:Y:S01]  /*4270*/  IMAD.WIDE R22, R0, R5.reuse, c[0x0][0x1b0] ;  /* 0x00006c0000167625 */ /* 0x084fe200078e0205 */
[C---:B------:R-:W-:Y:S02]  /*4280*/  PRMT R2, R11.reuse, 0x7610, R2 ;  /* 0x000076100b027816 */ /* 0x040fe40000000002 */
[C---:B------:R-:W-:Y:S02]  /*4290*/  PRMT R14, R11.reuse, 0x7632, R14 ;  /* 0x000076320b0e7816 */ /* 0x040fe4000000000e */
[----:B------:R-:W-:Y:S01]  /*42a0*/  LEA.HI.X R25, R6, c[0x0][0x17c], R3, 0x1, P2 ;  /* 0x00005f0006197a11 */ /* 0x000fe200010f0c03 */
[----:B0-----:R-:W-:Y:S01]  /*42b0*/  IMAD.WIDE R12, R0, R5, c[0x0][0x1b8] ;  /* 0x00006e00000c7625 */ /* 0x001fe200078e0205 */
[----:B------:R-:W-:-:S02]  /*42c0*/  PRMT R0, R11, 0x7632, R0 ;  /* 0x000076320b007816 */ /* 0x000fc40000000000 */
[----:B------:R-:W-:-:S03]  /*42d0*/  CS2R R10, SRZ ;  /* 0x00000000000a7805 */ /* 0x000fc6000001ff00 */
[----:B------:R0:W-:Y:S04]  /*42e0*/  @P0 STG.E.U16 [R20.64], R0 ;  /* 0x0000000014000986 */ /* 0x0001e8000c101504 */
[----:B------:R-:W-:Y:S04]  /*42f0*/  @P0 STG.E.U16 [R22.64], R2 ;  /* 0x0000000216000986 */ /* 0x000fe8000c101504 */
[----:B------:R1:W-:Y:S04]  /*4300*/  @P0 STG.E.U16 [R12.64], R14 ;  /* 0x0000000e0c000986 */ /* 0x0003e8000c101504 */
[----:B------:R-:W1:Y:S01]  /*4310*/  @!P1 LDG.E.EF.128 R8, [R24.64] ;  /* 0x0000000418089981 */ /* 0x000e62000c0e1d00 */
[----:B------:R-:W-:-:S04]  /*4320*/  FSETP.GE.AND P0, PT, R4, RZ, PT ;  /* 0x000000ff0400720b */ /* 0x000fc80003f06000 */
[----:B------:R-:W-:-:S05]  /*4330*/  FSEL R4, R4, RZ, !P0 ;  /* 0x000000ff04047208 */ /* 0x000fca0004000000 */
[----:B------:R-:W-:Y:S01]  /*4340*/  FADD R4, RZ, -R4 ;  /* 0x80000004ff047221 */ /* 0x000fe20000000000 */
[----:B------:R-:W-:-:S04]  /*4350*/  FSETP.GTU.AND P2, PT, R7, RZ, PT ;  /* 0x000000ff0700720b */ /* 0x000fc80003f4c000 */
[----:B------:R-:W-:Y:S02]  /*4360*/  FSETP.NAN.AND P0, PT, R4, R4, PT ;  /* 0x000000040400720b */ /* 0x000fe40003f08000 */
[----:B------:R-:W-:-:S04]  /*4370*/  FSEL R7, R7, RZ, P2 ;  /* 0x000000ff07077208 */ /* 0x000fc80001000000 */
[----:B------:R-:W-:-:S07]  /*4380*/  FSETP.GT.AND P2, PT, R4, R7, PT ;  /* 0x000000070400720b */ /* 0x000fce0003f44000 */
[----:B------:R-:W-:-:S05]  /*4390*/  @!P0 FSEL R4, R4, R7, P2 ;  /* 0x0000000704048208 */ /* 0x000fca0001000000 */
[----:B------:R-:W-:-:S05]  /*43a0*/  FMUL R4, R4, 0.0078740157186985015869 ;  /* 0x3c01020404047820 */ /* 0x000fca0000400000 */
[C---:B------:R-:W-:Y:S02]  /*43b0*/  FSETP.GT.AND P0, PT, R4.reuse, 9.9999997473787516356e-06, PT ;  /* 0x3727c5ac0400780b */ /* 0x040fe40003f04000 */
[----:B------:R-:W-:-:S11]  /*43c0*/  FSETP.NAN.AND P2, PT, R4, R4, PT ;  /* 0x000000040400720b */ /* 0x000fd60003f48000 */
[----:B------:R-:W-:-:S04]  /*43d0*/  @!P0 FSEL R4, R4, 9.9999997473787516356e-06, P2 ;  /* 0x3727c5ac04048808 */ /* 0x000fc80001000000 */
[C---:B------:R-:W-:Y:S02]  /*43e0*/  FSETP.GT.AND P0, PT, |R4|.reuse, 8.50705917302346158658e+37, PT ;  /* 0x7e8000000400780b */ /* 0x040fe40003f04200 */
[----:B------:R-:W-:Y:S01]  /*43f0*/  FSETP.GEU.AND P2, PT, |R4|, 1.175494350822287508e-38, PT ;  /* 0x008000000400780b */ /* 0x000fe20003f4e200 */
[----:B------:R-:W-:-:S10]  /*4400*/  IMAD.MOV.U32 R7, RZ, RZ, 0x3e800000 ;  /* 0x3e800000ff077424 */ /* 0x000fd400078e00ff */
[----:B------:R-:W-:-:S04]  /*4410*/  @P0 FMUL R4, R4, 0.25 ;  /* 0x3e80000004040820 */ /* 0x000fc80000400000 */
[----:B------:R-:W-:-:S04]  /*4420*/  @!P2 FMUL R4, R4, 16777216 ;  /* 0x4b8000000404a820 */ /* 0x000fc80000400000 */
[----:B0-----:R-:W0:Y:S01]  /*4430*/  MUFU.RCP R0, R4 ;  /* 0x0000000400007308 */ /* 0x001e220000001000 */
[----:B------:R-:W-:-:S05]  /*4440*/  FSEL R7, R7, 1, P0 ;  /* 0x3f80000007077808 */ /* 0x000fca0000000000 */
[----:B------:R-:W-:-:S04]  /*4450*/  @!P2 FMUL R7, R7, 16777216 ;  /* 0x4b8000000707a820 */ /* 0x000fc80000400000 */
[----:B0-----:R-:W-:Y:S01]  /*4460*/  FMUL R0, R0, R7 ;  /* 0x0000000700007220 */ /* 0x001fe20000400000 */
[----:B-1----:R-:W-:Y:S02]  /*4470*/  IMAD.U32 R13, R8, 0x10000, RZ ;  /* 0x00010000080d7824 */ /* 0x002fe400078e00ff */
[----:B------:R-:W-:Y:S02]  /*4480*/  IMAD.U32 R7, R9, 0x10000, RZ ;  /* 0x0001000009077824 */ /* 0x000fe400078e00ff */
[----:B------:R-:W-:Y:S01]  /*4490*/  FMUL R2, R0, R13 ;  /* 0x0000000d00027220 */ /* 0x000fe20000400000 */
[----:B------:R-:W-:Y:S01]  /*44a0*/  IMAD.U32 R13, R10, 0x10000, RZ ;  /* 0x000100000a0d7824 */ /* 0x000fe200078e00ff */
[----:B------:R-:W-:Y:S01]  /*44b0*/  FMUL R12, R0, R7 ;  /* 0x00000007000c7220 */ /* 0x000fe20000400000 */
[----:B------:R-:W-:Y:S01]  /*44c0*/  IMAD.U32 R7, R11, 0x10000, RZ ;  /* 0x000100000b077824 */ /* 0x000fe200078e00ff */
[----:B------:R0:W1:Y:S01]  /*44d0*/  FRND R14, R2 ;  /* 0x00000002000e7307 */ /* 0x0000620000201000 */
[----:B------:R-:W-:Y:S01]  /*44e0*/  PRMT R8, R8, 0x7632, R8 ;  /* 0x0000763208087816 */ /* 0x000fe20000000008 */
[C---:B------:R-:W-:Y:S01]  /*44f0*/  FMUL R13, R0.reuse, R13 ;  /* 0x0000000d000d7220 */ /* 0x040fe20000400000 */
[----:B------:R-:W-:-:S03]  /*4500*/  FMUL R4, R0, R7 ;  /* 0x0000000700047220 */ /* 0x000fc60000400000 */
[----:B------:R-:W-:Y:S02]  /*4510*/  IMAD.U32 R7, R8, 0x10000, RZ ;  /* 0x0001000008077824 */ /* 0x000fe400078e00ff */
[----:B------:R-:W2:Y:S02]  /*4520*/  FRND R12, R12 ;  /* 0x0000000c000c7307 */ /* 0x000ea40000201000 */
[----:B0-----:R-:W-:Y:S01]  /*4530*/  FMUL R2, R0, R7 ;  /* 0x0000000700027220 */ /* 0x001fe20000400000 */
[----:B------:R-:W-:-:S05]  /*4540*/  PRMT R9, R9, 0x7632, R9 ;  /* 0x0000763209097816 */ /* 0x000fca0000000009 */
[----:B------:R-:W0:Y:S01]  /*4550*/  FRND R13, R13 ;  /* 0x0000000d000d7307 */ /* 0x000e220000201000 */
[----:B-1----:R-:W-:Y:S01]  /*4560*/  FSETP.GT.AND P2, PT, R14, -127, PT ;  /* 0xc2fe00000e00780b */ /* 0x002fe20003f44000 */
[----:B------:R-:W-:-:S06]  /*4570*/  IMAD.U32 R9, R9, 0x10000, RZ ;  /* 0x0001000009097824 */ /* 0x000fcc00078e00ff */
[----:B------:R-:W1:Y:S01]  /*4580*/  FRND R2, R2 ;  /* 0x0000000200027307 */ /* 0x000e620000201000 */
[----:B--2---:R-:W-:Y:S01]  /*4590*/  FSETP.GT.AND P3, PT, R12, -127, PT ;  /* 0xc2fe00000c00780b */ /* 0x004fe20003f64000 */
[----:B------:R-:W-:Y:S01]  /*45a0*/  FMUL R9, R0, R9 ;  /* 0x0000000900097220 */ /* 0x000fe20000400000 */
[----:B------:R-:W-:Y:S02]  /*45b0*/  PRMT R10, R10, 0x7632, R10 ;  /* 0x000076320a0a7816 */ /* 0x000fe4000000000a */
[----:B------:R-:W-:-:S03]  /*45c0*/  FSETP.NAN.AND P4, PT, R14, R14, PT ;  /* 0x0000000e0e00720b */ /* 0x000fc60003f88000 */
[----:B------:R-:W2:Y:S01]  /*45d0*/  FRND R4, R4 ;  /* 0x0000000400047307 */ /* 0x000ea20000201000 */
[----:B0-----:R-:W-:Y:S01]  /*45e0*/  FSETP.GT.AND P0, PT, R13, -127, PT ;  /* 0xc2fe00000d00780b */ /* 0x001fe20003f04000 */
[----:B------:R-:W-:Y:S01]  /*45f0*/  IMAD.U32 R7, R10, 0x10000, RZ ;  /* 0x000100000a077824 */ /* 0x000fe200078e00ff */
[----:B------:R-:W-:Y:S02]  /*4600*/  PRMT R11, R11, 0x7632, R11 ;  /* 0x000076320b0b7816 */ /* 0x000fe4000000000b */
[----:B------:R-:W-:Y:S02]  /*4610*/  @!P2 FSEL R14, R14, -127, P4 ;  /* 0xc2fe00000e0ea808 */ /* 0x000fe40002000000 */
[----:B------:R-:W-:Y:S01]  /*4620*/  FSETP.NAN.AND P4, PT, R12, R12, PT ;  /* 0x0000000c0c00720b */ /* 0x000fe20003f88000 */
[----:B------:R-:W0:Y:S01]  /*4630*/  FRND R9, R9 ;  /* 0x0000000900097307 */ /* 0x000e220000201000 */
[----:B-1----:R-:W-:Y:S01]  /*4640*/  FSETP.GT.AND P2, PT, R2, -127, PT ;  /* 0xc2fe00000200780b */ /* 0x002fe20003f44000 */
[----:B------:R-:W-:Y:S01]  /*4650*/  FMUL R7, R0, R7 ;  /* 0x0000000700077220 */ /* 0x000fe20000400000 */
[----:B------:R-:W-:Y:S01]  /*4660*/  IMAD.U32 R11, R11, 0x10000, RZ ;  /* 0x000100000b0b7824 */ /* 0x000fe200078e00ff */
[----:B------:R-:W-:-:S02]  /*4670*/  @!P3 FSEL R12, R12, -127, P4 ;  /* 0xc2fe00000c0cb808 */ /* 0x000fc40002000000 */
[C---:B------:R-:W-:Y:S01]  /*4680*/  FSETP.NAN.AND P4, PT, R13.reuse, R13, PT ;  /* 0x0000000d0d00720b */ /* 0x040fe20003f88000 */
[----:B------:R-:W-:Y:S01]  /*4690*/  FMUL R11, R0, R11 ;  /* 0x0000000b000b7220 */ /* 0x000fe20000400000 */
[----:B------:R-:W1:Y:S02]  /*46a0*/  FRND R7, R7 ;  /* 0x0000000700077307 */ /* 0x000e640000201000 */
[----:B------:R-:W-:Y:S02]  /*46b0*/  @!P0 FSEL R13, R13, -127, P4 ;  /* 0xc2fe00000d0d8808 */ /* 0x000fe40002000000 */
[----:B------:R-:W-:Y:S02]  /*46c0*/  FSETP.NAN.AND P0, PT, R2, R2, PT ;  /* 0x000000020200720b */ /* 0x000fe40003f08000 */
[----:B--2---:R-:W-:Y:S02]  /*46d0*/  FSETP.GT.AND P3, PT, R4, -127, PT ;  /* 0xc2fe00000400780b */ /* 0x004fe40003f64000 */
[----:B------:R-:W2:Y:S01]  /*46e0*/  FRND R11, R11 ;  /* 0x0000000b000b7307 */ /* 0x000ea20000201000 */
[----:B------:R-:W-:-:S02]  /*46f0*/  @!P2 FSEL R2, R2, -127, P0 ;  /* 0xc2fe00000202a808 */ /* 0x000fc40000000000 */
[----:B0-----:R-:W-:Y:S02]  /*4700*/  FSETP.GT.AND P0, PT, R9, -127, PT ;  /* 0xc2fe00000900780b */ /* 0x001fe40003f04000 */
[----:B------:R-:W-:-:S03]  /*4710*/  FSETP.NAN.AND P2, PT, R4, R4, PT ;  /* 0x000000040400720b */ /* 0x000fc60003f48000 */
[----:B------:R-:W0:Y:S01]  /*4720*/  F2I.S16.TRUNC.NTZ R8, R2 ;  /* 0x0000000200087305 */ /* 0x000e22000020e900 */
[----:B------:R-:W-:Y:S02]  /*4730*/  FSETP.NAN.AND P5, PT, R9, R9, PT ;  /* 0x000000090900720b */ /* 0x000fe40003fa8000 */
[----:B------:R-:W-:Y:S02]  /*4740*/  @!P3 FSEL R4, R4, -127, P2 ;  /* 0xc2fe00000404b808 */ /* 0x000fe40001000000 */
[----:B-1----:R-:W-:Y:S02]  /*4750*/  FSETP.GT.AND P4, PT, R7, -127, PT ;  /* 0xc2fe00000700780b */ /* 0x002fe40003f84000 */
[----:B------:R-:W-:Y:S01]  /*4760*/  FSETP.GEU.AND P2, PT, R2, 127, PT ;  /* 0x42fe00000200780b */ /* 0x000fe20003f4e000 */
[----:B------:R-:W1:Y:S01]  /*4770*/  F2I.S16.TRUNC.NTZ R10, R14 ;  /* 0x0000000e000a7305 */ /* 0x000e62000020e900 */
[----:B------:R-:W-:Y:S02]  /*4780*/  @!P0 FSEL R9, R9, -127, P5 ;  /* 0xc2fe000009098808 */ /* 0x000fe40002800000 */
[----:B--2---:R-:W-:-:S02]  /*4790*/  FSETP.GT.AND P0, PT, R11, -127, PT ;  /* 0xc2fe00000b00780b */ /* 0x004fc40003f04000 */
[----:B------:R-:W-:Y:S02]  /*47a0*/  FSETP.NAN.AND P3, PT, R2, R2, PT ;  /* 0x000000020200720b */ /* 0x000fe40003f68000 */
[----:B------:R-:W-:Y:S01]  /*47b0*/  FSETP.GEU.AND P5, PT, R14, 127, PT ;  /* 0x42fe00000e00780b */ /* 0x000fe20003fae000 */
[----:B------:R-:W2:Y:S01]  /*47c0*/  F2I.S16.TRUNC.NTZ R15, R12 ;  /* 0x0000000c000f7305 */ /* 0x000ea2000020e900 */
[----:B------:R-:W-:Y:S02]  /*47d0*/  FSETP.NAN.AND P6, PT, R7, R7, PT ;  /* 0x000000070700720b */ /* 0x000fe40003fc8000 */
[----:B0-----:R-:W-:-:S05]  /*47e0*/  LOP3.LUT R8, R8, 0xffff, RZ, 0xc0, !PT ;  /* 0x0000ffff08087812 */ /* 0x001fca00078ec0ff */
[----:B------:R-:W0:Y:S01]  /*47f0*/  F2I.S16.TRUNC.NTZ R2, R9 ;  /* 0x0000000900027305 */ /* 0x000e22000020e900 */
[----:B------:R-:W-:Y:S02]  /*4800*/  @!P4 FSEL R7, R7, -127, P6 ;  /* 0xc2fe00000707c808 */ /* 0x000fe40003000000 */
[----:B------:R-:W-:Y:S02]  /*4810*/  @P2 SEL R8, R8, 0x7f, P3 ;  /* 0x0000007f08082807 */ /* 0x000fe40001800000 */
[----:B------:R-:W-:Y:S02]  /*4820*/  FSETP.NAN.AND P3, PT, R11, R11, PT ;  /* 0x0000000b0b00720b */ /* 0x000fe40003f68000 */
[----:B------:R-:W-:Y:S02]  /*4830*/  FSETP.GEU.AND P2, PT, R12, 127, PT ;  /* 0x42fe00000c00780b */ /* 0x000fe40003f4e000 */
[----:B------:R-:W-:Y:S02]  /*4840*/  FSETP.GEU.AND P4, PT, R9, 127, PT ;  /* 0x42fe00000900780b */ /* 0x000fe40003f8e000 */
[----:B------:R-:W-:-:S02]  /*4850*/  FSETP.NAN.AND P6, PT, R14, R14, PT ;  /* 0x0000000e0e00720b */ /* 0x000fc40003fc8000 */
[----:B-1----:R-:W-:Y:S02]  /*4860*/  LOP3.LUT R17, R10, 0xffff, RZ, 0xc0, !PT ;  /* 0x0000ffff0a117812 */ /* 0x002fe400078ec0ff */
[----:B------:R-:W1:Y:S01]  /*4870*/  F2I.S16.TRUNC.NTZ R10, R7 ;  /* 0x00000007000a7305 */ /* 0x000e62000020e900 */
[----:B------:R-:W-:Y:S02]  /*4880*/  @!P0 FSEL R11, R11, -127, P3 ;  /* 0xc2fe00000b0b8808 */ /* 0x000fe40001800000 */
[----:B------:R-:W-:Y:S02]  /*4890*/  @P5 SEL R17, R17, 0x7f, P6 ;  /* 0x0000007f11115807 */ /* 0x000fe40003000000 */
[----:B------:R-:W-:-:S03]  /*48a0*/  FSETP.NAN.AND P5, PT, R9, R9, PT ;  /* 0x000000090900720b */ /* 0x000fc60003fa8000 */
[----:B------:R-:W3:Y:S01]  /*48b0*/  F2I.S16.TRUNC.NTZ R16, R13 ;  /* 0x0000000d00107305 */ /* 0x000ee2000020e900 */
[----:B------:R-:W-:Y:S02]  /*48c0*/  FSETP.NAN.AND P6, PT, R12, R12, PT ;  /* 0x0000000c0c00720b */ /* 0x000fe40003fc8000 */
[----:B--2---:R-:W-:Y:S02]  /*48d0*/  LOP3.LUT R15, R15, 0xffff, RZ, 0xc0, !PT ;  /* 0x0000ffff0f0f7812 */ /* 0x004fe400078ec0ff */
[----:B------:R-:W-:-:S03]  /*48e0*/  FSETP.GEU.AND P3, PT, R7, 127, PT ;  /* 0x42fe00000700780b */ /* 0x000fc60003f6e000 */
[----:B------:R-:W2:Y:S01]  /*48f0*/  F2I.S16.TRUNC.NTZ R18, R4 ;  /* 0x0000000400127305 */ /* 0x000ea2000020e900 */
[----:B0-----:R-:W-:-:S07]  /*4900*/  LOP3.LUT R2, R2, 0xffff, RZ, 0xc0, !PT ;  /* 0x0000ffff02027812 */ /* 0x001fce00078ec0ff */
[----:B------:R-:W0:Y:S01]  /*4910*/  F2I.S16.TRUNC.NTZ R9, R11 ;  /* 0x0000000b00097305 */ /* 0x000e22000020e900 */
[----:B------:R-:W-:Y:S02]  /*4920*/  @P2 SEL R15, R15, 0x7f, P6 ;  /* 0x0000007f0f0f2807 */ /* 0x000fe40003000000 */
[----:B------:R-:W-:Y:S02]  /*4930*/  @P4 SEL R2, R2, 0x7f, P5 ;  /* 0x0000007f02024807 */ /* 0x000fe40002800000 */
[----:B------:R-:W-:Y:S02]  /*4940*/  FSETP.GEU.AND P2, PT, R13, 127, PT ;  /* 0x42fe00000d00780b */ /* 0x000fe40003f4e000 */
[----:B------:R-:W-:Y:S02]  /*4950*/  FSETP.GEU.AND P6, PT, R4, 127, PT ;  /* 0x42fe00000400780b */ /* 0x000fe40003fce000 */
[----:B------:R-:W-:Y:S02]  /*4960*/  FSETP.GEU.AND P4, PT, R11, 127, PT ;  /* 0x42fe00000b00780b */ /* 0x000fe40003f8e000 */
[----:B------:R-:W-:-:S02]  /*4970*/  FSETP.NAN.AND P0, PT, R7, R7, PT ;  /* 0x000000070700720b */ /* 0x000fc40003f08000 */
[----:B-1----:R-:W-:Y:S02]  /*4980*/  LOP3.LUT R10, R10, 0xffff, RZ, 0xc0, !PT ;  /* 0x0000ffff0a0a7812 */ /* 0x002fe400078ec0ff */
[----:B------:R-:W-:Y:S02]  /*4990*/  FSETP.NAN.AND P5, PT, R13, R13, PT ;  /* 0x0000000d0d00720b */ /* 0x000fe40003fa8000 */
[----:B------:R-:W-:Y:S02]  /*49a0*/  @P3 SEL R10, R10, 0x7f, P0 ;  /* 0x0000007f0a0a3807 */ /* 0x000fe40000000000 */
[----:B------:R-:W-:Y:S02]  /*49b0*/  FSETP.NAN.AND P0, PT, R4, R4, PT ;  /* 0x000000040400720b */ /* 0x000fe40003f08000 */
[----:B------:R-:W-:Y:S02]  /*49c0*/  FSETP.NAN.AND P3, PT, R11, R11, PT ;  /* 0x0000000b0b00720b */ /* 0x000fe40003f68000 */
[----:B---3--:R-:W-:-:S02]  /*49d0*/  LOP3.LUT R7, R16, 0xffff, RZ, 0xc0, !PT ;  /* 0x0000ffff10077812 */ /* 0x008fc400078ec0ff */
[----:B--2---:R-:W-:Y:S02]  /*49e0*/  LOP3.LUT R18, R18, 0xffff, RZ, 0xc0, !PT ;  /* 0x0000ffff12127812 */ /* 0x004fe400078ec0ff */
[----:B0-----:R-:W-:Y:S02]  /*49f0*/  LOP3.LUT R9, R9, 0xffff, RZ, 0xc0, !PT ;  /* 0x0000ffff09097812 */ /* 0x001fe400078ec0ff */
[----:B------:R-:W-:Y:S02]  /*4a00*/  @P2 SEL R7, R7, 0x7f, P5 ;  /* 0x0000007f07072807 */ /* 0x000fe40002800000 */
[----:B------:R-:W-:Y:S02]  /*4a10*/  @P6 SEL R18, R18, 0x7f, P0 ;  /* 0x0000007f12126807 */ /* 0x000fe40000000000 */
[----:B------:R-:W-:Y:S02]  /*4a20*/  @P4 SEL R9, R9, 0x7f, P3 ;  /* 0x0000007f09094807 */ /* 0x000fe40001800000 */
[----:B------:R-:W-:-:S02]  /*4a30*/  IADD3 R12, P0, R6, c[0x0][0x1c0], RZ ;  /* 0x00007000060c7a10 */ /* 0x000fc40007f1e0ff */
[----:B------:R-:W-:Y:S02]  /*4a40*/  PRMT R17, R17, 0x3340, R8 ;  /* 0x0000334011117816 */ /* 0x000fe40000000008 */
[----:B------:R-:W-:Y:S02]  /*4a50*/  PRMT R2, R15, 0x3340, R2 ;  /* 0x000033400f027816 */ /* 0x000fe40000000002 */
[----:B------:R-:W-:Y:S02]  /*4a60*/  IADD3 R14, P2, R6, c[0x0][0x1c8], RZ ;  /* 0x00007200060e7a10 */ /* 0x000fe40007f5e0ff */
[----:B------:R-:W-:Y:S02]  /*4a70*/  PRMT R10, R7, 0x3340, R10 ;  /* 0x00003340070a7816 */ /* 0x000fe4000000000a */
[----:B------:R-:W-:Y:S02]  /*4a80*/  PRMT R9, R18, 0x3340, R9 ;  /* 0x0000334012097816 */ /* 0x000fe40000000009 */
[----:B------:R-:W-:-:S02]  /*4a90*/  IADD3.X R13, R3, c[0x0][0x1c4], RZ, P0, !PT ;  /* 0x00007100030d7a10 */ /* 0x000fc400007fe4ff */
[----:B------:R-:W-:Y:S02]  /*4aa0*/  PRMT R22, R17, 0x5410, R2 ;  /* 0x0000541011167816 */ /* 0x000fe40000000002 */
[----:B------:R-:W-:Y:S02]  /*4ab0*/  IADD3.X R15, R3, c[0x0][0x1cc], RZ, P2, !PT ;  /* 0x00007300030f7a10 */ /* 0x000fe400017fe4ff */
[C---:B------:R-:W-:Y:S02]  /*4ac0*/  IADD3 R16, P0, R6.reuse, c[0x0][0x1d0], RZ ;  /* 0x0000740006107a10 */ /* 0x040fe40007f1e0ff */
[C---:B------:R-:W-:Y:S02]  /*4ad0*/  IADD3 R18, P2, R6.reuse, c[0x0][0x1d8], RZ ;  /* 0x0000760006127a10 */ /* 0x040fe40007f5e0ff */
[----:B------:R-:W-:Y:S02]  /*4ae0*/  IADD3 R2, R6, 0x400, RZ ;  /* 0x0000040006027810 */ /* 0x000fe40007ffe0ff */
[----:B------:R-:W-:-:S02]  /*4af0*/  PRMT R23, R10, 0x5410, R9 ;  /* 0x000054100a177816 */ /* 0x000fc40000000009 */
[C---:B------:R-:W-:Y:S01]  /*4b00*/  IADD3.X R17, R3.reuse, c[0x0][0x1d4], RZ, P0, !PT ;  /* 0x0000750003117a10 */ /* 0x040fe200007fe4ff */
[----:B------:R-:W-:Y:S01]  /*4b10*/  CS2R R8, SRZ ;  /* 0x0000000000087805 */ /* 0x000fe2000001ff00 */
[----:B------:R-:W-:Y:S01]  /*4b20*/  CS2R R10, SRZ ;  /* 0x00000000000a7805 */ /* 0x000fe2000001ff00 */
[----:B------:R-:W-:Y:S01]  /*4b30*/  IADD3.X R19, R3, c[0x0][0x1dc], RZ, P2, !PT ;  /* 0x0000770003137a10 */ /* 0x000fe200017fe4ff */
[----:B------:R-:W-:Y:S01]  /*4b40*/  IMAD.WIDE R20, R2, R5, c[0x0][0x178] ;  /* 0x00005e0002147625 */ /* 0x000fe200078e0205 */
[----:B------:R-:W-:Y:S04]  /*4b50*/  @!P1 STG.E.64 [R12.64], R22 ;  /* 0x000000160c009986 */ /* 0x000fe8000c101b04 */
[----:B------:R0:W-:Y:S04]  /*4b60*/  @!P1 STG.E.64 [R14.64], R22 ;  /* 0x000000160e009986 */ /* 0x0001e8000c101b04 */
[----:B------:R1:W-:Y:S04]  /*4b70*/  @!P1 STG.E.64 [R16.64], R22 ;  /* 0x0000001610009986 */ /* 0x0003e8000c101b04 */
[----:B------:R2:W-:Y:S04]  /*4b80*/  @!P1 STG.E.64 [R18.64], R22 ;  /* 0x0000001612009986 */ /* 0x0005e8000c101b04 */
[----:B------:R-:W3:Y:S01]  /*4b90*/  @!P1 LDG.E.EF.128 R8, [R20.64] ;  /* 0x0000000414089981 */ /* 0x000ee2000c0e1d00 */
[----:B------:R-:W-:Y:S01]  /*4ba0*/  IADD3 R6, R6, 0x800, RZ ;  /* 0x0000080006067810 */ /* 0x000fe20007ffe0ff */
[----:B---3--:R-:W-:-:S04]  /*4bb0*/  IMAD.U32 R3, R8, 0x10000, RZ ;  /* 0x0001000008037824 */ /* 0x008fc800078e00ff */
[----:B------:R-:W-:Y:S01]  /*4bc0*/  FMUL R4, R0, R3 ;  /* 0x0000000300047220 */ /* 0x000fe20000400000 */
[----:B------:R-:W-:Y:S01]  /*4bd0*/  IMAD.U32 R3, R9, 0x10000, RZ ;  /* 0x0001000009037824 */ /* 0x000fe200078e00ff */
[----:B------:R-:W-:Y:S01]  /*4be0*/  PRMT R8, R8, 0x7632, R8 ;  /* 0x0000763208087816 */ /* 0x000fe20000000008 */
[----:B------:R-:W-:Y:S01]  /*4bf0*/  IMAD.U32 R7, R10, 0x10000, RZ ;  /* 0x000100000a077824 */ /* 0x000fe200078e00ff */
[----:B0-----:R0:W3:Y:S01]  /*4c00*/  FRND R14, R4 ;  /* 0x00000004000e7307 */ /* 0x0010e20000201000 */
[C---:B------:R-:W-:Y:S01]  /*4c10*/  FMUL R12, R0.reuse, R3 ;  /* 0x00000003000c7220 */ /* 0x040fe20000400000 */
[----:B------:R-:W-:Y:S01]  /*4c20*/  IMAD.U32 R3, R11, 0x10000, RZ ;  /* 0x000100000b037824 */ /* 0x000fe200078e00ff */
[C---:B------:R-:W-:Y:S01]  /*4c30*/  FMUL R7, R0.reuse, R7 ;  /* 0x0000000700077220 */ /* 0x040fe20000400000 */
[----:B------:R-:W-:Y:S02]  /*4c40*/  PRMT R9, R9, 0x7632, R9 ;  /* 0x0000763209097816 */ /* 0x000fe40000000009 */
[----:B------:R-:W-:Y:S01]  /*4c50*/  FMUL R13, R0, R3 ;  /* 0x00000003000d7220 */ /* 0x000fe20000400000 */
[----:B------:R-:W-:Y:S01]  /*4c60*/  IMAD.U32 R3, R8, 0x10000, RZ ;  /* 0x0001000008037824 */ /* 0x000fe200078e00ff */
[----:B------:R-:W4:Y:S01]  /*4c70*/  FRND R12, R12 ;  /* 0x0000000c000c7307 */ /* 0x000f220000201000 */
[----:B------:R-:W-:Y:S01]  /*4c80*/  PRMT R10, R10, 0x7632, R10 ;  /* 0x000076320a0a7816 */ /* 0x000fe2000000000a */
[----:B------:R-:W-:Y:S01]  /*4c90*/  IMAD.U32 R9, R9, 0x10000, RZ ;  /* 0x0001000009097824 */ /* 0x000fe200078e00ff */
[----:B0-----:R-:W-:-:S05]  /*4ca0*/  FMUL R4, R0, R3 ;  /* 0x0000000300047220 */ /* 0x001fca0000400000 */
[----:B------:R-:W0:Y:S01]  /*4cb0*/  FRND R7, R7 ;  /* 0x0000000700077307 */ /* 0x000e220000201000 */
[----:B------:R-:W-:Y:S01]  /*4cc0*/  FMUL R9, R0, R9 ;  /* 0x0000000900097220 */ /* 0x000fe20000400000 */
[----:B------:R-:W-:Y:S01]  /*4cd0*/  IMAD.U32 R3, R10, 0x10000, RZ ;  /* 0x000100000a037824 */ /* 0x000fe200078e00ff */
[----:B---3--:R-:W-:-:S05]  /*4ce0*/  FSETP.GT.AND P2, PT, R14, -127, PT ;  /* 0xc2fe00000e00780b */ /* 0x008fca0003f44000 */
[----:B------:R-:W3:Y:S01]  /*4cf0*/  FRND R4, R4 ;  /* 0x0000000400047307 */ /* 0x000ee20000201000 */
[----:B------:R-:W-:Y:S01]  /*4d00*/  FMUL R3, R0, R3 ;  /* 0x0000000300037220 */ /* 0x000fe20000400000 */
[----:B------:R-:W-:Y:S02]  /*4d10*/  PRMT R11, R11, 0x7632, R11 ;  /* 0x000076320b0b7816 */ /* 0x000fe4000000000b */
[----:B----4-:R-:W-:-:S04]  /*4d20*/  FSETP.GT.AND P3, PT, R12, -127, PT ;  /* 0xc2fe00000c00780b */ /* 0x010fc80003f64000 */
[----:B------:R-:W4:Y:S01]  /*4d30*/  FRND R9, R9 ;  /* 0x0000000900097307 */ /* 0x000f220000201000 */
[----:B------:R-:W-:Y:S01]  /*4d40*/  IMAD.U32 R11, R11, 0x10000, RZ ;  /* 0x000100000b0b7824 */ /* 0x000fe200078e00ff */
[----:B------:R-:W-:Y:S02]  /*4d50*/  FSETP.NAN.AND P4, PT, R14, R14, PT ;  /* 0x0000000e0e00720b */ /* 0x000fe40003f88000 */
[----:B0-----:R-:W-:-:S04]  /*4d60*/  FSETP.GT.AND P0, PT, R7, -127, PT ;  /* 0xc2fe00000700780b */ /* 0x001fc80003f04000 */
[----:B------:R-:W0:Y:S01]  /*4d70*/  FRND R3, R3 ;  /* 0x0000000300037307 */ /* 0x000e220000201000 */
[----:B------:R-:W-:Y:S01]  /*4d80*/  FMUL R11, R0, R11 ;  /* 0x0000000b000b7220 */ /* 0x000fe20000400000 */
[----:B------:R-:W-:Y:S02]  /*4d90*/  @!P2 FSEL R14, R14, -127, P4 ;  /* 0xc2fe00000e0ea808 */ /* 0x000fe40002000000 */
[----:B------:R-:W-:Y:S02]  /*4da0*/  FSETP.NAN.AND P4, PT, R12, R12, PT ;  /* 0x0000000c0c00720b */ /* 0x000fe40003f88000 */
[----:B---3--:R-:W-:Y:S02]  /*4db0*/  FSETP.GT.AND P2, PT, R4, -127, PT ;  /* 0xc2fe00000400780b */ /* 0x008fe40003f44000 */
[----:B------:R-:W3:Y:S01]  /*4dc0*/  FRND R13, R13 ;  /* 0x0000000d000d7307 */ /* 0x000ee20000201000 */
[----:B------:R-:W-:Y:S02]  /*4dd0*/  @!P3 FSEL R12, R12, -127, P4 ;  /* 0xc2fe00000c0cb808 */ /* 0x000fe40002000000 */
[----:B------:R-:W-:-:S02]  /*4de0*/  FSETP.NAN.AND P4, PT, R7, R7, PT ;  /* 0x000000070700720b */ /* 0x000fc40003f88000 */
[----:B----4-:R-:W-:-:S03]  /*4df0*/  FSETP.GT.AND P3, PT, R9, -127, PT ;  /* 0xc2fe00000900780b */ /* 0x010fc60003f64000 */
[----:B------:R-:W4:Y:S01]  /*4e00*/  FRND R11, R11 ;  /* 0x0000000b000b7307 */ /* 0x000f220000201000 */
[----:B------:R-:W-:Y:S02]  /*4e10*/  @!P0 FSEL R7, R7, -127, P4 ;  /* 0xc2fe000007078808 */ /* 0x000fe40002000000 */
[C---:B------:R-:W-:Y:S02]  /*4e20*/  FSETP.NAN.AND P4, PT, R4.reuse, R4, PT ;  /* 0x000000040400720b */ /* 0x040fe40003f88000 */
[----:B0-----:R-:W-:Y:S02]  /*4e30*/  FSETP.GT.AND P0, PT, R3, -127, PT ;  /* 0xc2fe00000300780b */ /* 0x001fe40003f04000 */
[----:B------:R-:W-:Y:S01]  /*4e40*/  @!P2 FSEL R4, R4, -127, P4 ;  /* 0xc2fe00000404a808 */ /* 0x000fe20002000000 */
[----:B------:R-:W0:Y:S01]  /*4e50*/  F2I.S16.TRUNC.NTZ R10, R14 ;  /* 0x0000000e000a7305 */ /* 0x000e22000020e900 */
[----:B------:R-:W-:Y:S02]  /*4e60*/  FSETP.NAN.AND P4, PT, R9, R9, PT ;  /* 0x000000090900720b */ /* 0x000fe40003f88000 */
[----:B---3--:R-:W-:-:S02]  /*4e70*/  FSETP.GT.AND P2, PT, R13, -127, PT ;  /* 0xc2fe00000d00780b */ /* 0x008fc40003f44000 */
[----:B------:R-:W-:Y:S02]  /*4e80*/  FSETP.NAN.AND P5, PT, R3, R3, PT ;  /* 0x000000030300720b */ /* 0x000fe40003fa8000 */
[----:B------:R-:W-:Y:S01]  /*4e90*/  @!P3 FSEL R9, R9, -127, P4 ;  /* 0xc2fe00000909b808 */ /* 0x000fe20002000000 */
[----:B------:R-:W3:Y:S01]  /*4ea0*/  F2I.S16.TRUNC.NTZ R8, R4 ;  /* 0x0000000400087305 */ /* 0x000ee2000020e900 */
[----:B------:R-:W-:Y:S02]  /*4eb0*/  FSETP.GEU.AND P4, PT, R14, 127, PT ;  /* 0x42fe00000e00780b */ /* 0x000fe40003f8e000 */
[----:B----4-:R-:W-:Y:S02]  /*4ec0*/  FSETP.GT.AND P3, PT, R11, -127, PT ;  /* 0xc2fe00000b00780b */ /* 0x010fe40003f64000 */
[----:B------:R-:W-:Y:S02]  /*4ed0*/  @!P0 FSEL R3, R3, -127, P5 ;  /* 0xc2fe000003038808 */ /* 0x000fe40002800000 */
[----:B------:R-:W-:Y:S01]  /*4ee0*/  FSETP.NAN.AND P5, PT, R13, R13, PT ;  /* 0x0000000d0d00720b */ /* 0x000fe20003fa8000 */
[----:B-1----:R-:W1:Y:S01]  /*4ef0*/  F2I.S16.TRUNC.NTZ R16, R12 ;  /* 0x0000000c00107305 */ /* 0x002e62000020e900 */
[----:B------:R-:W-:-:S02]  /*4f00*/  FSETP.GEU.AND P0, PT, R4, 127, PT ;  /* 0x42fe00000400780b */ /* 0x000fc40003f0e000 */
[----:B------:R-:W-:Y:S02]  /*4f10*/  @!P2 FSEL R13, R13, -127, P5 ;  /* 0xc2fe00000d0da808 */ /* 0x000fe40002800000 */
[----:B------:R-:W-:-:S03]  /*4f20*/  FSETP.NAN.AND P5, PT, R14, R14, PT ;  /* 0x0000000e0e00720b */ /* 0x000fc60003fa8000 */
[----:B------:R-:W4:Y:S01]  /*4f30*/  F2I.S16.TRUNC.NTZ R15, R9 ;  /* 0x00000009000f7305 */ /* 0x000f22000020e900 */
[----:B0-----:R-:W-:Y:S02]  /*4f40*/  LOP3.LUT R17, R10, 0xffff, RZ, 0xc0, !PT ;  /* 0x0000ffff0a117812 */ /* 0x001fe400078ec0ff */
[----:B------:R-:W-:Y:S02]  /*4f50*/  FSETP.NAN.AND P6, PT, R11, R11, PT ;  /* 0x0000000b0b00720b */ /* 0x000fe40003fc8000 */
[----:B------:R-:W-:Y:S02]  /*4f60*/  @P4 SEL R17, R17, 0x7f, P5 ;  /* 0x0000007f11114807 */ /* 0x000fe40002800000 */
[----:B------:R-:W-:Y:S02]  /*4f70*/  FSETP.GEU.AND P2, PT, R12, 127, PT ;  /* 0x42fe00000c00780b */ /* 0x000fe40003f4e000 */
[----:B------:R-:W-:Y:S02]  /*4f80*/  @!P3 FSEL R11, R11, -127, P6 ;  /* 0xc2fe00000b0bb808 */ /* 0x000fe40003000000 */
[----:B------:R-:W-:Y:S01]  /*4f90*/  FSETP.GEU.AND P5, PT, R9, 127, PT ;  /* 0x42fe00000900780b */ /* 0x000fe20003fae000 */
[----:B--2---:R-:W0:Y:S01]  /*4fa0*/  F2I.S16.TRUNC.NTZ R18, R3 ;  /* 0x0000000300127305 */ /* 0x004e22000020e900 */
[----:B------:R-:W-:-:S02]  /*4fb0*/  FSETP.NAN.AND P3, PT, R4, R4, PT ;  /* 0x000000040400720b */ /* 0x000fc40003f68000 */
[----:B---3--:R-:W-:-:S04]  /*4fc0*/  LOP3.LUT R8, R8, 0xffff, RZ, 0xc0, !PT ;  /* 0x0000ffff08087812 */ /* 0x008fc800078ec0ff */
[----:B------:R-:W-:Y:S01]  /*4fd0*/  @P0 SEL R8, R8, 0x7f, P3 ;  /* 0x0000007f08080807 */ /* 0x000fe20001800000 */
[----:B------:R-:W2:Y:S01]  /*4fe0*/  F2I.S16.TRUNC.NTZ R19, R7 ;  /* 0x0000000700137305 */ /* 0x000ea2000020e900 */
[C---:B------:R-:W-:Y:S02]  /*4ff0*/  FSETP.GEU.AND P3, PT, R3.reuse, 127, PT ;  /* 0x42fe00000300780b */ /* 0x040fe40003f6e000 */
[----:B------:R-:W-:Y:S02]  /*5000*/  FSETP.NAN.AND P0, PT, R3, R3, PT ;  /* 0x000000030300720b */ /* 0x000fe40003f08000 */
[----:B------:R-:W-:-:S03]  /*5010*/  FSETP.NAN.AND P4, PT, R12, R12, PT ;  /* 0x0000000c0c00720b */ /* 0x000fc60003f88000 */
[----:B------:R-:W3:Y:S01]  /*5020*/  F2I.S16.TRUNC.NTZ R4, R13 ;  /* 0x0000000d00047305 */ /* 0x000ee2000020e900 */
[----:B-1----:R-:W-:Y:S02]  /*5030*/  LOP3.LUT R16, R16, 0xffff, RZ, 0xc0, !PT ;  /* 0x0000ffff10107812 */ /* 0x002fe400078ec0ff */
[----:B------:R-:W-:Y:S02]  /*5040*/  FSETP.NAN.AND P6, PT, R9, R9, PT ;  /* 0x000000090900720b */ /* 0x000fe40003fc8000 */
[----:B----4-:R-:W-:-:S03]  /*5050*/  LOP3.LUT R15, R15, 0xffff, RZ, 0xc0, !PT ;  /* 0x0000ffff0f0f7812 */ /* 0x010fc600078ec0ff */
[----:B------:R-:W1:Y:S01]  /*5060*/  F2I.S16.TRUNC.NTZ R3, R11 ;  /* 0x0000000b00037305 */ /* 0x000e62000020e900 */
[----:B------:R-:W-:Y:S02]  /*5070*/  @P2 SEL R16, R16, 0x7f, P4 ;  /* 0x0000007f10102807 */ /* 0x000fe40002000000 */
[----:B------:R-:W-:Y:S02]  /*5080*/  @P5 SEL R15, R15, 0x7f, P6 ;  /* 0x0000007f0f0f5807 */ /* 0x000fe40003000000 */
[----:B------:R-:W-:Y:S02]  /*5090*/  FSETP.GEU.AND P2, PT, R7, 127, PT ;  /* 0x42fe00000700780b */ /* 0x000fe40003f4e000 */
[----:B------:R-:W-:Y:S02]  /*50a0*/  FSETP.GEU.AND P4, PT, R13, 127, PT ;  /* 0x42fe00000d00780b */ /* 0x000fe40003f8e000 */
[----:B------:R-:W-:Y:S02]  /*50b0*/  FSETP.GEU.AND P5, PT, R11, 127, PT ;  /* 0x42fe00000b00780b */ /* 0x000fe40003fae000 */
[----:B0-----:R-:W-:-:S02]  /*50c0*/  LOP3.LUT R18, R18, 0xffff, RZ, 0xc0, !PT ;  /* 0x0000ffff12127812 */ /* 0x001fc400078ec0ff */
[----:B------:R-:W-:Y:S02]  /*50d0*/  FSETP.NAN.AND P6, PT, R7, R7, PT ;  /* 0x000000070700720b */ /* 0x000fe40003fc8000 */
[----:B------:R-:W-:Y:S02]  /*50e0*/  @P3 SEL R18, R18, 0x7f, P0 ;  /* 0x0000007f12123807 */ /* 0x000fe40000000000 */
[----:B------:R-:W-:Y:S02]  /*50f0*/  FSETP.NAN.AND P0, PT, R13, R13, PT ;  /* 0x0000000d0d00720b */ /* 0x000fe40003f08000 */
[----:B------:R-:W-:Y:S02]  /*5100*/  FSETP.NAN.AND P3, PT, R11, R11, PT ;  /* 0x0000000b0b00720b */ /* 0x000fe40003f68000 */
[----:B--2---:R-:W-:Y:S02]  /*5110*/  LOP3.LUT R19, R19, 0xffff, RZ, 0xc0, !PT ;  /* 0x0000ffff13137812 */ /* 0x004fe400078ec0ff */
[----:B---3--:R-:W-:-:S02]  /*5120*/  LOP3.LUT R4, R4, 0xffff, RZ, 0xc0, !PT ;  /* 0x0000ffff04047812 */ /* 0x008fc400078ec0ff */
[----:B-1----:R-:W-:Y:S02]  /*5130*/  LOP3.LUT R3, R3, 0xffff, RZ, 0xc0, !PT ;  /* 0x0000ffff03037812 */ /* 0x002fe400078ec0ff */
[----:B------:R-:W-:Y:S02]  /*5140*/  @P2 SEL R19, R19, 0x7f, P6 ;  /* 0x0000007f13132807 */ /* 0x000fe40003000000 */
[----:B------:R-:W-:Y:S02]  /*5150*/  @P4 SEL R4, R4, 0x7f, P0 ;  /* 0x0000007f04044807 */ /* 0x000fe40000000000 */
[----:B------:R-:W-:Y:S02]  /*5160*/  @P5 SEL R3, R3, 0x7f, P3 ;  /* 0x0000007f03035807 */ /* 0x000fe40001800000 */
[----:B------:R-:W-:Y:S02]  /*5170*/  PRMT R8, R17, 0x3340, R8 ;  /* 0x0000334011087816 */ /* 0x000fe40000000008 */
[----:B------:R-:W-:-:S02]  /*5180*/  PRMT R15, R16, 0x3340, R15 ;  /* 0x00003340100f7816 */ /* 0x000fc4000000000f */
[----:B------:R-:W-:Y:S02]  /*5190*/  SHF.R.S32.HI R7, RZ, 0x1f, R2 ;  /* 0x0000001fff077819 */ /* 0x000fe40000011402 */
[----:B------:R-:W-:Y:S02]  /*51a0*/  IADD3 R12, P0, R2, c[0x0][0x1c0], RZ ;  /* 0x00007000020c7a10 */ /* 0x000fe40007f1e0ff */
[----:B------:R-:W-:Y:S02]  /*51b0*/  PRMT R18, R19, 0x3340, R18 ;  /* 0x0000334013127816 */ /* 0x000fe40000000012 */
[----:B------:R-:W-:Y:S02]  /*51c0*/  PRMT R3, R4, 0x3340, R3 ;  /* 0x0000334004037816 */ /* 0x000fe40000000003 */
[----:B------:R-:W-:Y:S02]  /*51d0*/  IADD3 R14, P2, R2, c[0x0][0x1c8], RZ ;  /* 0x00007200020e7a10 */ /* 0x000fe40007f5e0ff */
[----:B------:R-:W-:-:S02]  /*51e0*/  PRMT R20, R8, 0x5410, R15 ;  /* 0x0000541008147816 */ /* 0x000fc4000000000f */
[C---:B------:R-:W-:Y:S02]  /*51f0*/  IADD3.X R13, R7.reuse, c[0x0][0x1c4], RZ, P0, !PT ;  /* 0x00007100070d7a10 */ /* 0x040fe400007fe4ff */
[----:B------:R-:W-:Y:S02]  /*5200*/  PRMT R21, R18, 0x5410, R3 ;  /* 0x0000541012157816 */ /* 0x000fe40000000003 */
[C---:B------:R-:W-:Y:S02]  /*5210*/  IADD3.X R15, R7.reuse, c[0x0][0x1cc], RZ, P2, !PT ;  /* 0x00007300070f7a10 */ /* 0x040fe400017fe4ff */
[C---:B------:R-:W-:Y:S02]  /*5220*/  IADD3 R16, P0, R2.reuse, c[0x0][0x1d0], RZ ;  /* 0x0000740002107a10 */ /* 0x040fe40007f1e0ff */
[----:B------:R-:W-:Y:S01]  /*5230*/  IADD3 R18, P2, R2, c[0x0][0x1d8], RZ ;  /* 0x0000760002127a10 */ /* 0x000fe20007f5e0ff */
[----:B------:R-:W-:Y:S01]  /*5240*/  CS2R R8, SRZ ;  /* 0x0000000000087805 */ /* 0x000fe2000001ff00 */
[C---:B------:R-:W-:Y:S01]  /*5250*/  IADD3.X R17, R7.reuse, c[0x0][0x1d4], RZ, P0, !PT ;  /* 0x0000750007117a10 */ /* 0x040fe200007fe4ff */
[----:B------:R-:W-:Y:S01]  /*5260*/  CS2R R10, SRZ ;  /* 0x00000000000a7805 */ /* 0x000fe2000001ff00 */
[----:B------:R-:W-:Y:S01]  /*5270*/  IADD3.X R19, R7, c[0x0][0x1dc], RZ, P2, !PT ;  /* 0x0000770007137a10 */ /* 0x000fe200017fe4ff */
[----:B------:R-:W-:Y:S01]  /*5280*/  IMAD.WIDE R2, R6, R5, c[0x0][0x178] ;  /* 0x00005e0006027625 */ /* 0x000fe200078e0205 */
[----:B------:R0:W-:Y:S04]  /*5290*/  @!P1 STG.E.64 [R12.64], R20 ;  /* 0x000000140c009986 */ /* 0x0001e8000c101b04 */
[----:B------:R1:W-:Y:S04]  /*52a0*/  @!P1 STG.E.64 [R14.64], R20 ;  /* 0x000000140e009986 */ /* 0x0003e8000c101b04 */
[----:B------:R2:W-:Y:S04]  /*52b0*/  @!P1 STG.E.64 [R16.64], R20 ;  /* 0x0000001410009986 */ /* 0x0005e8000c101b04 */
[----:B------:R3:W-:Y:S04]  /*52c0*/  @!P1 STG.E.64 [R18.64], R20 ;  /* 0x0000001412009986 */ /* 0x0007e8000c101b04 */
[----:B------:R-:W4:Y:S02]  /*52d0*/  @!P1 LDG.E.EF.128 R8, [R2.64] ;  /* 0x0000000402089981 */ /* 0x000f24000c0e1d00 */
[C---:B----4-:R-:W-:Y:S01]  /*52e0*/  IMAD.U32 R5, R8.reuse, 0x10000, RZ ;  /* 0x0001000008057824 */ /* 0x050fe200078e00ff */
[----:B------:R-:W-:-:S03]  /*52f0*/  PRMT R8, R8, 0x7632, R8 ;  /* 0x0000763208087816 */ /* 0x000fc60000000008 */
[----:B------:R-:W-:Y:S01]  /*5300*/  FMUL R4, R0, R5 ;  /* 0x0000000500047220 */ /* 0x000fe20000400000 */
[----:B------:R-:W-:Y:S02]  /*5310*/  IMAD.U32 R5, R9, 0x10000, RZ ;  /* 0x0001000009057824 */ /* 0x000fe400078e00ff */
[----:B------:R-:W-:Y:S02]  /*5320*/  IMAD.U32 R3, R8, 0x10000, RZ ;  /* 0x0001000008037824 */ /* 0x000fe400078e00ff */
[C---:B0-----:R-:W-:Y:S01]  /*5330*/  FMUL R12, R0.reuse, R5 ;  /* 0x00000005000c7220 */ /* 0x041fe20000400000 */
[----:B------:R-:W0:Y:S01]  /*5340*/  FRND R4, R4 ;  /* 0x0000000400047307 */ /* 0x000e220000201000 */
[----:B------:R-:W-:-:S07]  /*5350*/  FMUL R2, R0, R3 ;  /* 0x0000000300027220 */ /* 0x000fce0000400000 */
[----:B------:R-:W4:Y:S01]  /*5360*/  FRND R12, R12 ;  /* 0x0000000c000c7307 */ /* 0x000f220000201000 */
[----:B------:R-:W-:Y:S01]  /*5370*/  PRMT R9, R9, 0x7632, R9 ;  /* 0x0000763209097816 */ /* 0x000fe20000000009 */
[----:B------:R-:W-:-:S06]  /*5380*/  IMAD.U32 R7, R10, 0x10000, RZ ;  /* 0x000100000a077824 */ /* 0x000fcc00078e00ff */
[----:B------:R-:W5:Y:S01]  /*5390*/  FRND R2, R2 ;  /* 0x0000000200027307 */ /* 0x000f620000201000 */
[----:B0-----:R-:W-:Y:S01]  /*53a0*/  FSETP.GT.AND P2, PT, R4, -127, PT ;  /* 0xc2fe00000400780b */ /* 0x001fe20003f44000 */
[----:B------:R-:W-:Y:S01]  /*53b0*/  FMUL R7, R0, R7 ;  /* 0x0000000700077220 */ /* 0x000fe20000400000 */
[----:B------:R-:W-:Y:S02]  /*53c0*/  IMAD.U32 R9, R9, 0x10000, RZ ;  /* 0x0001000009097824 */ /* 0x000fe400078e00ff */
[C---:B------:R-:W-:Y:S01]  /*53d0*/  IMAD.U32 R5, R11.reuse, 0x10000, RZ ;  /* 0x000100000b057824 */ /* 0x040fe200078e00ff */
[----:B------:R-:W-:Y:S01]  /*53e0*/  PRMT R10, R10, 0x7632, R10 ;  /* 0x000076320a0a7816 */ /* 0x000fe2000000000a */
[----:B------:R-:W-:Y:S01]  /*53f0*/  FMUL R9, R0, R9 ;  /* 0x0000000900097220 */ /* 0x000fe20000400000 */
[----:B----4-:R-:W-:Y:S01]  /*5400*/  FSETP.GT.AND P4, PT, R12, -127, PT ;  /* 0xc2fe00000c00780b */ /* 0x010fe20003f84000 */
[----:B------:R-:W-:Y:S01]  /*5410*/  FMUL R5, R0, R5 ;  /* 0x0000000500057220 */ /* 0x000fe20000400000 */
[----:B------:R-:W0:Y:S01]  /*5420*/  FRND R7, R7 ;  /* 0x0000000700077307 */ /* 0x000e220000201000 */
[----:B------:R-:W-:Y:S01]  /*5430*/  FSETP.NAN.AND P3, PT, R4, R4, PT ;  /* 0x000000040400720b */ /* 0x000fe20003f68000 */
[----:B------:R-:W-:Y:S01]  /*5440*/  IMAD.U32 R3, R10, 0x10000, RZ ;  /* 0x000100000a037824 */ /* 0x000fe200078e00ff */
[----:B------:R-:W-:-:S02]  /*5450*/  PRMT R11, R11, 0x7632, R11 ;  /* 0x000076320b0b7816 */ /* 0x000fc4000000000b */
[----:B-----5:R-:W-:-:S03]  /*5460*/  FSETP.GT.AND P0, PT, R2, -127, PT ;  /* 0xc2fe00000200780b */ /* 0x020fc60003f04000 */
[----:B------:R-:W4:Y:S01]  /*5470*/  FRND R9, R9 ;  /* 0x0000000900097307 */ /* 0x000f220000201000 */
[----:B------:R-:W-:Y:S01]  /*5480*/  @!P2 FSEL R4, R4, -127, P3 ;  /* 0xc2fe00000404a808 */ /* 0x000fe20001800000 */
[----:B------:R-:W-:Y:S01]  /*5490*/  FMUL R3, R0, R3 ;  /* 0x0000000300037220 */ /* 0x000fe20000400000 */
[----:B------:R-:W-:Y:S01]  /*54a0*/  FSETP.NAN.AND P2, PT, R12, R12, PT ;  /* 0x0000000c0c00720b */ /* 0x000fe20003f48000 */
[----:B------:R-:W-:-:S04]  /*54b0*/  IMAD.U32 R11, R11, 0x10000, RZ ;  /* 0x000100000b0b7824 */ /* 0x000fc800078e00ff */
[----:B------:R-:W5:Y:S01]  /*54c0*/  FRND R5, R5 ;  /* 0x0000000500057307 */ /* 0x000f620000201000 */
[----:B------:R-:W-:Y:S01]  /*54d0*/  @!P4 FSEL R12, R12, -127, P2 ;  /* 0xc2fe00000c0cc808 */ /* 0x000fe20001000000 */
[----:B------:R-:W-:Y:S01]  /*54e0*/  FMUL R11, R0, R11 ;  /* 0x0000000b000b7220 */ /* 0x000fe20000400000 */
[----:B------:R-:W-:Y:S02]  /*54f0*/  FSETP.NAN.AND P2, PT, R2, R2, PT ;  /* 0x000000020200720b */ /* 0x000fe40003f48000 */
[----:B0-----:R-:W-:-:S03]  /*5500*/  FSETP.GT.AND P3, PT, R7, -127, PT ;  /* 0xc2fe00000700780b */ /* 0x001fc60003f64000 */
[----:B------:R-:W0:Y:S01]  /*5510*/  FRND R3, R3 ;  /* 0x0000000300037307 */ /* 0x000e220000201000 */
[----:B------:R-:W-:Y:S02]  /*5520*/  @!P0 FSEL R2, R2, -127, P2 ;  /* 0xc2fe000002028808 */ /* 0x000fe40001000000 */
[----:B----4-:R-:W-:-:S05]  /*5530*/  FSETP.GT.AND P2, PT, R9, -127, PT ;  /* 0xc2fe00000900780b */ /* 0x010fca0003f44000 */
[----:B------:R-:W4:Y:S01]  /*5540*/  FRND R11, R11 ;  /* 0x0000000b000b7307 */ /* 0x000f220000201000 */
[----:B-----5:R-:W-:Y:S02]  /*5550*/  FSETP.GT.AND P4, PT, R5, -127, PT ;  /* 0xc2fe00000500780b */ /* 0x020fe40003f84000 */
[----:B------:R-:W-:-:S05]  /*5560*/  FSETP.NAN.AND P0, PT, R7, R7, PT ;  /* 0x000000070700720b */ /* 0x000fca0003f08000 */
[----:B------:R-:W5:Y:S01]  /*5570*/  F2I.S16.TRUNC.NTZ R0, R2 ;  /* 0x0000000200007305 */ /* 0x000f62000020e900 */
[----:B------:R-:W-:Y:S02]  /*5580*/  @!P3 FSEL R7, R7, -127, P0 ;  /* 0xc2fe00000707b808 */ /* 0x000fe40000000000 */
[----:B0-----:R-:W-:Y:S02]  /*5590*/  FSETP.GT.AND P5, PT, R3, -127, PT ;  /* 0xc2fe00000300780b */ /* 0x001fe40003fa4000 */
[----:B------:R-:W-:Y:S02]  /*55a0*/  FSETP.NAN.AND P6, PT, R9, R9, PT ;  /* 0x000000090900720b */ /* 0x000fe40003fc8000 */
[----:B------:R-:W-:Y:S01]  /*55b0*/  FSETP.NAN.AND P0, PT, R5, R5, PT ;  /* 0x000000050500720b */ /* 0x000fe20003f08000 */
[----:B------:R-:W0:Y:S01]  /*55c0*/  F2I.S16.TRUNC.NTZ R8, R4 ;  /* 0x0000000400087305 */ /* 0x000e22000020e900 */
[----:B------:R-:W-:Y:S02]  /*55d0*/  FSETP.GEU.AND P3, PT, R2, 127, PT ;  /* 0x42fe00000200780b */ /* 0x000fe40003f6e000 */
[----:B------:R-:W-:-:S02]  /*55e0*/  @!P2 FSEL R9, R9, -127, P6 ;  /* 0xc2fe00000909a808 */ /* 0x000fc40003000000 */
[----:B------:R-:W-:Y:S02]  /*55f0*/  @!P4 FSEL R5, R5, -127, P0 ;  /* 0xc2fe00000505c808 */ /* 0x000fe40000000000 */
[----:B----4-:R-:W-:Y:S02]  /*5600*/  FSETP.GT.AND P2, PT, R11, -127, PT ;  /* 0xc2fe00000b00780b */ /* 0x010fe40003f44000 */
[----:B------:R-:W-:Y:S01]  /*5610*/  FSETP.NAN.AND P4, PT, R2, R2, PT ;  /* 0x000000020200720b */ /* 0x000fe20003f88000 */
[----:B------:R-:W4:Y:S01]  /*5620*/  F2I.S16.TRUNC.NTZ R10, R12 ;  /* 0x0000000c000a7305 */ /* 0x000f22000020e900 */
[----:B------:R-:W-:Y:S02]  /*5630*/  FSETP.GEU.AND P0, PT, R4, 127, PT ;  /* 0x42fe00000400780b */ /* 0x000fe40003f0e000 */
[----:B-----5:R-:W-:Y:S02]  /*5640*/  LOP3.LUT R2, R0, 0xffff, RZ, 0xc0, !PT ;  /* 0x0000ffff00027812 */ /* 0x020fe400078ec0ff */
[----:B------:R-:W-:-:S03]  /*5650*/  FSETP.NAN.AND P6, PT, R3, R3, PT ;  /* 0x000000030300720b */ /* 0x000fc60003fc8000 */
[----:B------:R-:W5:Y:S01]  /*5660*/  F2I.S16.TRUNC.NTZ R0, R9 ;  /* 0x0000000900007305 */ /* 0x000f62000020e900 */
[----:B------:R-:W-:Y:S02]  /*5670*/  @!P5 FSEL R3, R3, -127, P6 ;  /* 0xc2fe00000303d808 */ /* 0x000fe40003000000 */
[----:B------:R-:W-:Y:S02]  /*5680*/  @P3 SEL R2, R2, 0x7f, P4 ;  /* 0x0000007f02023807 */ /* 0x000fe40002000000 */
[----:B------:R-:W-:Y:S02]  /*5690*/  FSETP.NAN.AND P6, PT, R11, R11, PT ;  /* 0x0000000b0b00720b */ /* 0x000fe40003fc8000 */
[----:B------:R-:W-:Y:S02]  /*56a0*/  FSETP.GEU.AND P4, PT, R12, 127, PT ;  /* 0x42fe00000c00780b */ /* 0x000fe40003f8e000 */
[----:B------:R-:W-:Y:S01]  /*56b0*/  FSETP.GEU.AND P5, PT, R9, 127, PT ;  /* 0x42fe00000900780b */ /* 0x000fe20003fae000 */
[----:B-1----:R-:W1:Y:S01]  /*56c0*/  F2I.S16.TRUNC.NTZ R14, R7 ;  /* 0x00000007000e7305 */ /* 0x002e62000020e900 */
[----:B------:R-:W-:-:S02]  /*56d0*/  FSETP.NAN.AND P3, PT, R4, R4, PT ;  /* 0x000000040400720b */ /* 0x000fc40003f68000 */
[----:B0-----:R-:W-:Y:S02]  /*56e0*/  LOP3.LUT R15, R8, 0xffff, RZ, 0xc0, !PT ;  /* 0x0000ffff080f7812 */ /* 0x001fe400078ec0ff */
[----:B------:R-:W-:Y:S02]  /*56f0*/  @!P2 FSEL R11, R11, -127, P6 ;  /* 0xc2fe00000b0ba808 */ /* 0x000fe40003000000 */
[----:B------:R-:W-:Y:S01]  /*5700*/  @P0 SEL R15, R15, 0x7f, P3 ;  /* 0x0000007f0f0f0807 */ /* 0x000fe20001800000 */
[----:B--2---:R-:W0:Y:S01]  /*5710*/  F2I.S16.TRUNC.NTZ R16, R5 ;  /* 0x0000000500107305 */ /* 0x004e22000020e900 */
[C---:B------:R-:W-:Y:S02]  /*5720*/  FSETP.GEU.AND P0, PT, R7.reuse, 127, PT ;  /* 0x42fe00000700780b */ /* 0x040fe40003f0e000 */
[----:B------:R-:W-:Y:S02]  /*5730*/  FSETP.NAN.AND P2, PT, R7, R7, PT ;  /* 0x000000070700720b */ /* 0x000fe40003f48000 */
[----:B------:R-:W-:-:S03]  /*5740*/  FSETP.NAN.AND P3, PT, R12, R12, PT ;  /* 0x0000000c0c00720b */ /* 0x000fc60003f68000 */
[----:B------:R-:W2:Y:S01]  /*5750*/  F2I.S16.TRUNC.NTZ R4, R3 ;  /* 0x0000000300047305 */ /* 0x000ea2000020e900 */
[----:B----4-:R-:W-:Y:S02]  /*5760*/  LOP3.LUT R13, R10, 0xffff, RZ, 0xc0, !PT ;  /* 0x0000ffff0a0d7812 */ /* 0x010fe400078ec0ff */
[----:B------:R-:W-:Y:S02]  /*5770*/  FSETP.NAN.AND P6, PT, R9, R9, PT ;  /* 0x000000090900720b */ /* 0x000fe40003fc8000 */
[----:B-----5:R-:W-:-:S03]  /*5780*/  LOP3.LUT R0, R0, 0xffff, RZ, 0xc0, !PT ;  /* 0x0000ffff00007812 */ /* 0x020fc600078ec0ff */
[----:B------:R-:W4:Y:S01]  /*5790*/  F2I.S16.TRUNC.NTZ R7, R11 ;  /* 0x0000000b00077305 */ /* 0x000f22000020e900 */
[----:B------:R-:W-:Y:S02]  /*57a0*/  @P4 SEL R13, R13, 0x7f, P3 ;  /* 0x0000007f0d0d4807 */ /* 0x000fe40001800000 */
[----:B------:R-:W-:Y:S02]  /*57b0*/  @P5 SEL R0, R0, 0x7f, P6 ;  /* 0x0000007f00005807 */ /* 0x000fe40003000000 */
[----:B------:R-:W-:Y:S02]  /*57c0*/  FSETP.GEU.AND P3, PT, R5, 127, PT ;  /* 0x42fe00000500780b */ /* 0x000fe40003f6e000 */
[----:B------:R-:W-:Y:S02]  /*57d0*/  FSETP.GEU.AND P4, PT, R3, 127, PT ;  /* 0x42fe00000300780b */ /* 0x000fe40003f8e000 */
[----:B------:R-:W-:Y:S02]  /*57e0*/  FSETP.GEU.AND P5, PT, R11, 127, PT ;  /* 0x42fe00000b00780b */ /* 0x000fe40003fae000 */
[----:B-1----:R-:W-:-:S02]  /*57f0*/  LOP3.LUT R9, R14, 0xffff, RZ, 0xc0, !PT ;  /* 0x0000ffff0e097812 */ /* 0x002fc400078ec0ff */
[----:B------:R-:W-:Y:S02]  /*5800*/  FSETP.NAN.AND P6, PT, R5, R5, PT ;  /* 0x000000050500720b */ /* 0x000fe40003fc8000 */
[----:B------:R-:W-:Y:S02]  /*5810*/  @P0 SEL R9, R9, 0x7f, P2 ;  /* 0x0000007f09090807 */ /* 0x000fe40001000000 */
[----:B------:R-:W-:Y:S02]  /*5820*/  FSETP.NAN.AND P0, PT, R3, R3, PT ;  /* 0x000000030300720b */ /* 0x000fe40003f08000 */
[----:B------:R-:W-:Y:S02]  /*5830*/  FSETP.NAN.AND P2, PT, R11, R11, PT ;  /* 0x0000000b0b00720b */ /* 0x000fe40003f48000 */
[----:B0-----:R-:W-:Y:S02]  /*5840*/  LOP3.LUT R16, R16, 0xffff, RZ, 0xc0, !PT ;  /* 0x0000ffff10107812 */ /* 0x001fe400078ec0ff */
[----:B--2---:R-:W-:-:S02]  /*5850*/  LOP3.LUT R4, R4, 0xffff, RZ, 0xc0, !PT ;  /* 0x0000ffff04047812 */ /* 0x004fc400078ec0ff */
[----:B----4-:R-:W-:Y:S02]  /*5860*/  LOP3.LUT R7, R7, 0xffff, RZ, 0xc0, !PT ;  /* 0x0000ffff07077812 */ /* 0x010fe400078ec0ff */
[----:B------:R-:W-:Y:S02]  /*5870*/  @P3 SEL R16, R16, 0x7f, P6 ;  /* 0x0000007f10103807 */ /* 0x000fe40003000000 */
[----:B------:R-:W-:Y:S02]  /*5880*/  @P4 SEL R4, R4, 0x7f, P0 ;  /* 0x0000007f04044807 */ /* 0x000fe40000000000 */
[----:B------:R-:W-:Y:S02]  /*5890*/  @P5 SEL R7, R7, 0x7f, P2 ;  /* 0x0000007f07075807 */ /* 0x000fe40001000000 */
[----:B------:R-:W-:Y:S02]  /*58a0*/  PRMT R15, R15, 0x3340, R2 ;  /* 0x000033400f0f7816 */ /* 0x000fe40000000002 */
[----:B------:R-:W-:-:S02]  /*58b0*/  PRMT R0, R13, 0x3340, R0 ;  /* 0x000033400d007816 */ /* 0x000fc40000000000 */
[----:B------:R-:W-:Y:S02]  /*58c0*/  PRMT R10, R9, 0x3340, R4 ;  /* 0x00003340090a7816 */ /* 0x000fe40000000004 */
[----:B------:R-:W-:Y:S02]  /*58d0*/  PRMT R7, R16, 0x3340, R7 ;  /* 0x0000334010077816 */ /* 0x000fe40000000007 */
[----:B------:R-:W-:Y:S02]  /*58e0*/  SHF.R.S32.HI R11, RZ, 0x1f, R6 ;  /* 0x0000001fff0b7819 */ /* 0x000fe40000011406 */
[C---:B------:R-:W-:Y:S02]  /*58f0*/  IADD3 R2, P0, R6.reuse, c[0x0][0x1c0], RZ ;  /* 0x0000700006027a10 */ /* 0x040fe40007f1e0ff */
[C---:B------:R-:W-:Y:S02]  /*5900*/  IADD3 R4, P2, R6.reuse, c[0x0][0x1c8], RZ ;  /* 0x0000720006047a10 */ /* 0x040fe40007f5e0ff */
[----:B------:R-:W-:-:S02]  /*5910*/  IADD3 R8, P3, R6, c[0x0][0x1d0], RZ ;  /* 0x0000740006087a10 */ /* 0x000fc40007f7e0ff */
[----:B------:R-:W-:Y:S02]  /*5920*/  PRMT R12, R15, 0x5410, R0 ;  /* 0x000054100f0c7816 */ /* 0x000fe40000000000 */
[C---:B------:R-:W-:Y:S02]  /*5930*/  IADD3.X R3, R11.reuse, c[0x0][0x1c4], RZ, P0, !PT ;  /* 0x000071000b037a10 */ /* 0x040fe400007fe4ff */
[----:B------:R-:W-:Y:S02]  /*5940*/  PRMT R13, R10, 0x5410, R7 ;  /* 0x000054100a0d7816 */ /* 0x000fe40000000007 */
[C---:B------:R-:W-:Y:S02]  /*5950*/  IADD3.X R5, R11.reuse, c[0x0][0x1cc], RZ, P2, !PT ;  /* 0x000073000b057a10 */ /* 0x040fe400017fe4ff */
[----:B------:R-:W-:Y:S01]  /*5960*/  IADD3.X R9, R11, c[0x0][0x1d4], RZ, P3, !PT ;  /* 0x000075000b097a10 */ /* 0x000fe20001ffe4ff */
[----:B------:R3:W-:Y:S01]  /*5970*/  @!P1 STG.E.64 [R2.64], R12 ;  /* 0x0000000c02009986 */ /* 0x0007e2000c101b04 */
[----:B------:R-:W-:-:S03]  /*5980*/  IADD3 R6, P0, R6, c[0x0][0x1d8], RZ ;  /* 0x0000760006067a10 */ /* 0x000fc60007f1e0ff */
[----:B------:R3:W-:Y:S01]  /*5990*/  @!P1 STG.E.64 [R4.64], R12 ;  /* 0x0000000c04009986 */ /* 0x0007e2000c101b04 */
[----:B------:R-:W-:-:S03]  /*59a0*/  IADD3.X R7, R11, c[0x0][0x1dc], RZ, P0, !PT ;  /* 0x000077000b077a10 */ /* 0x000fc600007fe4ff */
[----:B------:R3:W-:Y:S01]  /*59b0*/  @!P1 STG.E.64 [R8.64], R12 ;  /* 0x0000000c08009986 */ /* 0x0007e2000c101b04 */
[----:B------:R-:W-:Y:S05]  /*59c0*/  @P1 EXIT ;  /* 0x000000000000194d */ /* 0x000fea0003800000 */
[----:B------:R-:W-:Y:S01]  /*59d0*/  STG.E.64 [R6.64], R12 ;  /* 0x0000000c06007986 */ /* 0x000fe2000c101b04 */
[----:B------:R-:W-:Y:S05]  /*59e0*/  EXIT ;  /* 0x000000000000794d */ /* 0x000fea0003800000 */
.L_x_0:
[----:B------:R-:W-:-:S00]  /*59f0*/  BRA `(.L_x_0) ;  /* 0xfffffff000007947 */ /* 0x000fc0000383ffff */
[----:B------:R-:W-:-:S00]  /*5a00*/  NOP ;  /* 0x0000000000007918 */ /* 0x000fc00000000000 */
[----:B------:R-:W-:-:S00]  /*5a10*/  NOP ;  /* 0x0000000000007918 */ /* 0x000fc00000000000 */
[----:B------:R-:W-:-:S00]  /*5a20*/  NOP ;  /* 0x0000000000007918 */ /* 0x000fc00000000000 */
[----:B------:R-:W-:-:S00]  /*5a30*/  NOP ;  /* 0x0000000000007918 */ /* 0x000fc00000000000 */
[----:B------:R-:W-:-:S00]  /*5a40*/  NOP ;  /* 0x0000000000007918 */ /* 0x000fc00000000000 */
[----:B------:R-:W-:-:S00]  /*5a50*/  NOP ;  /* 0x0000000000007918 */ /* 0x000fc00000000000 */
[----:B------:R-:W-:-:S00]  /*5a60*/  NOP ;  /* 0x0000000000007918 */ /* 0x000fc00000000000 */
[----:B------:R-:W-:-:S00]  /*5a70*/  NOP ;  /* 0x0000000000007918 */ /* 0x000fc00000000000 */
.L_x_1:


//--------------------- .nv.global.init           --------------------------
	.section	.nv.global.init,"aw",@progbits
.nv.global.init:
	.type		_$_str,@object
	.size		_$_str,(.L_0 - _$_str)
_$_str:
        /*0000*/ 	.byte	0x5f, 0x5f, 0x43, 0x55, 0x44, 0x41, 0x5f, 0x46, 0x54, 0x5a, 0x00
.L_0:


//--------------------- .nv.shared.triton_red_fused__to_copy_add_amax_amin_clamp_mul_native_layer_norm_reciprocal_1 --------------------------
	.section	.nv.shared.triton_red_fused__to_copy_add_amax_amin_clamp_mul_native_layer_norm_reciprocal_1,"aw",@nobits
	.sectionflags	@""
	.align	16
